//
// Generated by NVIDIA NVVM Compiler
//
// Compiler Build ID: CL-36424714
// Cuda compilation tools, release 13.0, V13.0.88
// Based on NVVM 20.0.0
//

.version 9.0
.target sm_100
.address_size 64

	// .globl	_Z8assign_QPdS_iii
.extern .func  (.param .b32 func_retval0) vprintf
(
	.param .b64 vprintf_param_0,
	.param .b64 vprintf_param_1
)
;
// _ZZ8update_zPdS_S_iE1t has been demoted
.global .align 1 .b8 $str[17] = {80, 114, 105, 110, 116, 105, 110, 103, 32, 109, 97, 116, 114, 105, 120, 10};
.global .align 1 .b8 $str$1[5] = {37, 102, 32, 32};
.global .align 1 .b8 $str$2[2] = {10};

.visible .entry _Z8assign_QPdS_iii(
	.param .u64 .ptr .align 1 _Z8assign_QPdS_iii_param_0,
	.param .u64 .ptr .align 1 _Z8assign_QPdS_iii_param_1,
	.param .u32 _Z8assign_QPdS_iii_param_2,
	.param .u32 _Z8assign_QPdS_iii_param_3,
	.param .u32 _Z8assign_QPdS_iii_param_4
)
{
	.reg .pred 	%p<2>;
	.reg .b32 	%r<9>;
	.reg .b64 	%rd<9>;
	.reg .b64 	%fd<2>;

	ld.param.u64 	%rd1, [_Z8assign_QPdS_iii_param_0];
	ld.param.u64 	%rd2, [_Z8assign_QPdS_iii_param_1];
	ld.param.u32 	%r2, [_Z8assign_QPdS_iii_param_2];
	ld.param.u32 	%r3, [_Z8assign_QPdS_iii_param_3];
	ld.param.u32 	%r4, [_Z8assign_QPdS_iii_param_4];
	mov.u32 	%r5, %ctaid.x;
	mov.u32 	%r6, %ntid.x;
	mov.u32 	%r7, %tid.x;
	mad.lo.s32 	%r1, %r5, %r6, %r7;
	setp.ge.s32 	%p1, %r1, %r4;
	@%p1 bra 	$L__BB0_2;
	cvta.to.global.u64 	%rd3, %rd2;
	cvta.to.global.u64 	%rd4, %rd1;
	mul.wide.s32 	%rd5, %r1, 8;
	add.s64 	%rd6, %rd3, %rd5;
	ld.global.f64 	%fd1, [%rd6];
	mad.lo.s32 	%r8, %r3, %r1, %r2;
	mul.wide.s32 	%rd7, %r8, 8;
	add.s64 	%rd8, %rd4, %rd7;
	st.global.f64 	[%rd8], %fd1;
$L__BB0_2:
	ret;

}
	// .globl	_Z8update_qPdS_iii
.visible .entry _Z8update_qPdS_iii(
	.param .u64 .ptr .align 1 _Z8update_qPdS_iii_param_0,
	.param .u64 .ptr .align 1 _Z8update_qPdS_iii_param_1,
	.param .u32 _Z8update_qPdS_iii_param_2,
	.param .u32 _Z8update_qPdS_iii_param_3,
	.param .u32 _Z8update_qPdS_iii_param_4
)
{
	.reg .pred 	%p<2>;
	.reg .b32 	%r<9>;
	.reg .b64 	%rd<9>;
	.reg .b64 	%fd<2>;

	ld.param.u64 	%rd1, [_Z8update_qPdS_iii_param_0];
	ld.param.u64 	%rd2, [_Z8update_qPdS_iii_param_1];
	ld.param.u32 	%r2, [_Z8update_qPdS_iii_param_2];
	ld.param.u32 	%r3, [_Z8update_qPdS_iii_param_3];
	ld.param.u32 	%r4, [_Z8update_qPdS_iii_param_4];
	mov.u32 	%r5, %ctaid.x;
	mov.u32 	%r6, %ntid.x;
	mov.u32 	%r7, %tid.x;
	mad.lo.s32 	%r1, %r5, %r6, %r7;
	setp.ge.s32 	%p1, %r1, %r4;
	@%p1 bra 	$L__BB1_2;
	cvta.to.global.u64 	%rd3, %rd2;
	cvta.to.global.u64 	%rd4, %rd1;
	mad.lo.s32 	%r8, %r3, %r1, %r2;
	mul.wide.s32 	%rd5, %r8, 8;
	add.s64 	%rd6, %rd3, %rd5;
	ld.global.f64 	%fd1, [%rd6];
	mul.wide.s32 	%rd7, %r1, 8;
	add.s64 	%rd8, %rd4, %rd7;
	st.global.f64 	[%rd8], %fd1;
$L__BB1_2:
	ret;

}
	// .globl	_Z8update_zPdS_S_i
.visible .entry _Z8update_zPdS_S_i(
	.param .u64 .ptr .align 1 _Z8update_zPdS_S_i_param_0,
	.param .u64 .ptr .align 1 _Z8update_zPdS_S_i_param_1,
	.param .u64 .ptr .align 1 _Z8update_zPdS_S_i_param_2,
	.param .u32 _Z8update_zPdS_S_i_param_3
)
{
	.reg .pred 	%p<3>;
	.reg .b32 	%r<6>;
	.reg .b64 	%rd<10>;
	.reg .b64 	%fd<7>;
	// demoted variable
	.shared .align 8 .f64 _ZZ8update_zPdS_S_iE1t;
	ld.param.u64 	%rd1, [_Z8update_zPdS_S_i_param_0];
	ld.param.u64 	%rd2, [_Z8update_zPdS_S_i_param_1];
	ld.param.u64 	%rd3, [_Z8update_zPdS_S_i_param_2];
	ld.param.u32 	%r3, [_Z8update_zPdS_S_i_param_3];
	mov.u32 	%r1, %tid.x;
	setp.ne.s32 	%p1, %r1, 0;
	@%p1 bra 	$L__BB2_2;
	cvta.to.global.u64 	%rd4, %rd3;
	ld.global.f64 	%fd1, [%rd4];
	st.shared.f64 	[_ZZ8update_zPdS_S_iE1t], %fd1;
$L__BB2_2:
	bar.sync 	0;
	mov.u32 	%r4, %ctaid.x;
	mov.u32 	%r5, %ntid.x;
	mad.lo.s32 	%r2, %r4, %r5, %r1;
	setp.ge.s32 	%p2, %r2, %r3;
	@%p2 bra 	$L__BB2_4;
	ld.shared.f64 	%fd2, [_ZZ8update_zPdS_S_iE1t];
	cvta.to.global.u64 	%rd5, %rd2;
	mul.wide.s32 	%rd6, %r2, 8;
	add.s64 	%rd7, %rd5, %rd6;
	ld.global.f64 	%fd3, [%rd7];
	mul.f64 	%fd4, %fd2, %fd3;
	cvta.to.global.u64 	%rd8, %rd1;
	add.s64 	%rd9, %rd8, %rd6;
	ld.global.f64 	%fd5, [%rd9];
	sub.f64 	%fd6, %fd5, %fd4;
	st.global.f64 	[%rd9], %fd6;
$L__BB2_4:
	ret;

}
	// .globl	_Z17dot_prod_assign_HPdS_iS_S_iii
.visible .entry _Z17dot_prod_assign_HPdS_iS_S_iii(
	.param .u64 .ptr .align 1 _Z17dot_prod_assign_HPdS_iS_S_iii_param_0,
	.param .u64 .ptr .align 1 _Z17dot_prod_assign_HPdS_iS_S_iii_param_1,
	.param .u32 _Z17dot_prod_assign_HPdS_iS_S_iii_param_2,
	.param .u64 .ptr .align 1 _Z17dot_prod_assign_HPdS_iS_S_iii_param_3,
	.param .u64 .ptr .align 1 _Z17dot_prod_assign_HPdS_iS_S_iii_param_4,
	.param .u32 _Z17dot_prod_assign_HPdS_iS_S_iii_param_5,
	.param .u32 _Z17dot_prod_assign_HPdS_iS_S_iii_param_6,
	.param .u32 _Z17dot_prod_assign_HPdS_iS_S_iii_param_7
)
{
	.reg .pred 	%p<11>;
	.reg .b32 	%r<30>;
	.reg .b64 	%rd<36>;
	.reg .b64 	%fd<113>;

	ld.param.u64 	%rd17, [_Z17dot_prod_assign_HPdS_iS_S_iii_param_0];
	ld.param.u64 	%rd18, [_Z17dot_prod_assign_HPdS_iS_S_iii_param_1];
	ld.param.u32 	%r16, [_Z17dot_prod_assign_HPdS_iS_S_iii_param_2];
	ld.param.u64 	%rd16, [_Z17dot_prod_assign_HPdS_iS_S_iii_param_3];
	ld.param.u64 	%rd19, [_Z17dot_prod_assign_HPdS_iS_S_iii_param_4];
	ld.param.u32 	%r17, [_Z17dot_prod_assign_HPdS_iS_S_iii_param_5];
	ld.param.u32 	%r18, [_Z17dot_prod_assign_HPdS_iS_S_iii_param_6];
	ld.param.u32 	%r19, [_Z17dot_prod_assign_HPdS_iS_S_iii_param_7];
	cvta.to.global.u64 	%rd1, %rd18;
	cvta.to.global.u64 	%rd2, %rd17;
	cvta.to.global.u64 	%rd3, %rd19;
	setp.lt.s32 	%p1, %r16, 1;
	mov.f64 	%fd112, 0d0000000000000000;
	@%p1 bra 	$L__BB3_13;
	and.b32  	%r1, %r16, 15;
	setp.lt.u32 	%p2, %r16, 16;
	mov.f64 	%fd112, 0d0000000000000000;
	mov.b32 	%r27, 0;
	@%p2 bra 	$L__BB3_4;
	and.b32  	%r27, %r16, 2147483632;
	neg.s32 	%r25, %r27;
	add.s64 	%rd33, %rd2, 64;
	add.s64 	%rd32, %rd1, 64;
	mov.f64 	%fd112, 0d0000000000000000;
$L__BB3_3:
	.pragma "nounroll";
	ld.global.f64 	%fd18, [%rd33+-64];
	ld.global.f64 	%fd19, [%rd32+-64];
	fma.rn.f64 	%fd20, %fd18, %fd19, %fd112;
	ld.global.f64 	%fd21, [%rd33+-56];
	ld.global.f64 	%fd22, [%rd32+-56];
	fma.rn.f64 	%fd23, %fd21, %fd22, %fd20;
	ld.global.f64 	%fd24, [%rd33+-48];
	ld.global.f64 	%fd25, [%rd32+-48];
	fma.rn.f64 	%fd26, %fd24, %fd25, %fd23;
	ld.global.f64 	%fd27, [%rd33+-40];
	ld.global.f64 	%fd28, [%rd32+-40];
	fma.rn.f64 	%fd29, %fd27, %fd28, %fd26;
	ld.global.f64 	%fd30, [%rd33+-32];
	ld.global.f64 	%fd31, [%rd32+-32];
	fma.rn.f64 	%fd32, %fd30, %fd31, %fd29;
	ld.global.f64 	%fd33, [%rd33+-24];
	ld.global.f64 	%fd34, [%rd32+-24];
	fma.rn.f64 	%fd35, %fd33, %fd34, %fd32;
	ld.global.f64 	%fd36, [%rd33+-16];
	ld.global.f64 	%fd37, [%rd32+-16];
	fma.rn.f64 	%fd38, %fd36, %fd37, %fd35;
	ld.global.f64 	%fd39, [%rd33+-8];
	ld.global.f64 	%fd40, [%rd32+-8];
	fma.rn.f64 	%fd41, %fd39, %fd40, %fd38;
	ld.global.f64 	%fd42, [%rd33];
	ld.global.f64 	%fd43, [%rd32];
	fma.rn.f64 	%fd44, %fd42, %fd43, %fd41;
	ld.global.f64 	%fd45, [%rd33+8];
	ld.global.f64 	%fd46, [%rd32+8];
	fma.rn.f64 	%fd47, %fd45, %fd46, %fd44;
	ld.global.f64 	%fd48, [%rd33+16];
	ld.global.f64 	%fd49, [%rd32+16];
	fma.rn.f64 	%fd50, %fd48, %fd49, %fd47;
	ld.global.f64 	%fd51, [%rd33+24];
	ld.global.f64 	%fd52, [%rd32+24];
	fma.rn.f64 	%fd53, %fd51, %fd52, %fd50;
	ld.global.f64 	%fd54, [%rd33+32];
	ld.global.f64 	%fd55, [%rd32+32];
	fma.rn.f64 	%fd56, %fd54, %fd55, %fd53;
	ld.global.f64 	%fd57, [%rd33+40];
	ld.global.f64 	%fd58, [%rd32+40];
	fma.rn.f64 	%fd59, %fd57, %fd58, %fd56;
	ld.global.f64 	%fd60, [%rd33+48];
	ld.global.f64 	%fd61, [%rd32+48];
	fma.rn.f64 	%fd62, %fd60, %fd61, %fd59;
	ld.global.f64 	%fd63, [%rd33+56];
	ld.global.f64 	%fd64, [%rd32+56];
	fma.rn.f64 	%fd112, %fd63, %fd64, %fd62;
	add.s32 	%r25, %r25, 16;
	add.s64 	%rd33, %rd33, 128;
	add.s64 	%rd32, %rd32, 128;
	setp.ne.s32 	%p3, %r25, 0;
	@%p3 bra 	$L__BB3_3;
$L__BB3_4:
	setp.eq.s32 	%p4, %r1, 0;
	@%p4 bra 	$L__BB3_13;
	and.b32  	%r7, %r16, 7;
	setp.lt.u32 	%p5, %r1, 8;
	@%p5 bra 	$L__BB3_7;
	mul.wide.u32 	%rd20, %r27, 8;
	add.s64 	%rd21, %rd2, %rd20;
	ld.global.f64 	%fd66, [%rd21];
	add.s64 	%rd22, %rd1, %rd20;
	ld.global.f64 	%fd67, [%rd22];
	fma.rn.f64 	%fd68, %fd66, %fd67, %fd112;
	ld.global.f64 	%fd69, [%rd21+8];
	ld.global.f64 	%fd70, [%rd22+8];
	fma.rn.f64 	%fd71, %fd69, %fd70, %fd68;
	ld.global.f64 	%fd72, [%rd21+16];
	ld.global.f64 	%fd73, [%rd22+16];
	fma.rn.f64 	%fd74, %fd72, %fd73, %fd71;
	ld.global.f64 	%fd75, [%rd21+24];
	ld.global.f64 	%fd76, [%rd22+24];
	fma.rn.f64 	%fd77, %fd75, %fd76, %fd74;
	ld.global.f64 	%fd78, [%rd21+32];
	ld.global.f64 	%fd79, [%rd22+32];
	fma.rn.f64 	%fd80, %fd78, %fd79, %fd77;
	ld.global.f64 	%fd81, [%rd21+40];
	ld.global.f64 	%fd82, [%rd22+40];
	fma.rn.f64 	%fd83, %fd81, %fd82, %fd80;
	ld.global.f64 	%fd84, [%rd21+48];
	ld.global.f64 	%fd85, [%rd22+48];
	fma.rn.f64 	%fd86, %fd84, %fd85, %fd83;
	ld.global.f64 	%fd87, [%rd21+56];
	ld.global.f64 	%fd88, [%rd22+56];
	fma.rn.f64 	%fd112, %fd87, %fd88, %fd86;
	add.s32 	%r27, %r27, 8;
$L__BB3_7:
	setp.eq.s32 	%p6, %r7, 0;
	@%p6 bra 	$L__BB3_13;
	and.b32  	%r10, %r16, 3;
	setp.lt.u32 	%p7, %r7, 4;
	@%p7 bra 	$L__BB3_10;
	mul.wide.u32 	%rd23, %r27, 8;
	add.s64 	%rd24, %rd2, %rd23;
	ld.global.f64 	%fd90, [%rd24];
	add.s64 	%rd25, %rd1, %rd23;
	ld.global.f64 	%fd91, [%rd25];
	fma.rn.f64 	%fd92, %fd90, %fd91, %fd112;
	ld.global.f64 	%fd93, [%rd24+8];
	ld.global.f64 	%fd94, [%rd25+8];
	fma.rn.f64 	%fd95, %fd93, %fd94, %fd92;
	ld.global.f64 	%fd96, [%rd24+16];
	ld.global.f64 	%fd97, [%rd25+16];
	fma.rn.f64 	%fd98, %fd96, %fd97, %fd95;
	ld.global.f64 	%fd99, [%rd24+24];
	ld.global.f64 	%fd100, [%rd25+24];
	fma.rn.f64 	%fd112, %fd99, %fd100, %fd98;
	add.s32 	%r27, %r27, 4;
$L__BB3_10:
	setp.eq.s32 	%p8, %r10, 0;
	@%p8 bra 	$L__BB3_13;
	mul.wide.u32 	%rd26, %r27, 8;
	add.s64 	%rd35, %rd1, %rd26;
	add.s64 	%rd34, %rd2, %rd26;
	neg.s32 	%r29, %r10;
$L__BB3_12:
	.pragma "nounroll";
	ld.global.f64 	%fd101, [%rd34];
	ld.global.f64 	%fd102, [%rd35];
	fma.rn.f64 	%fd112, %fd101, %fd102, %fd112;
	add.s64 	%rd35, %rd35, 8;
	add.s64 	%rd34, %rd34, 8;
	add.s32 	%r29, %r29, 1;
	setp.ne.s32 	%p9, %r29, 0;
	@%p9 bra 	$L__BB3_12;
$L__BB3_13:
	setp.ne.s32 	%p10, %r17, %r18;
	@%p10 bra 	$L__BB3_15;
	add.f64 	%fd103, %fd112, 0dBFF0000000000000;
	mad.lo.s32 	%r23, %r17, %r19, %r17;
	add.s32 	%r24, %r23, %r17;
	mul.wide.s32 	%rd29, %r24, 8;
	add.s64 	%rd30, %rd3, %rd29;
	st.global.f64 	[%rd30], %fd103;
	bra.uni 	$L__BB3_16;
$L__BB3_15:
	mad.lo.s32 	%r21, %r18, %r19, %r18;
	add.s32 	%r22, %r21, %r17;
	mul.wide.s32 	%rd27, %r22, 8;
	add.s64 	%rd28, %rd3, %rd27;
	st.global.f64 	[%rd28], %fd112;
$L__BB3_16:
	cvta.to.global.u64 	%rd31, %rd16;
	st.global.f64 	[%rd31], %fd112;
	ret;

}
	// .globl	_Z5saxpyPdiS_S_
.visible .entry _Z5saxpyPdiS_S_(
	.param .u64 .ptr .align 1 _Z5saxpyPdiS_S__param_0,
	.param .u32 _Z5saxpyPdiS_S__param_1,
	.param .u64 .ptr .align 1 _Z5saxpyPdiS_S__param_2,
	.param .u64 .ptr .align 1 _Z5saxpyPdiS_S__param_3
)
{
	.reg .pred 	%p<11>;
	.reg .b32 	%r<59>;
	.reg .b64 	%rd<28>;
	.reg .b64 	%fd<112>;

	ld.param.u64 	%rd7, [_Z5saxpyPdiS_S__param_0];
	ld.param.u32 	%r34, [_Z5saxpyPdiS_S__param_1];
	ld.param.u64 	%rd6, [_Z5saxpyPdiS_S__param_2];
	ld.param.u64 	%rd8, [_Z5saxpyPdiS_S__param_3];
	cvta.to.global.u64 	%rd1, %rd8;
	cvta.to.global.u64 	%rd2, %rd7;
	mov.u32 	%r35, %ctaid.x;
	mov.u32 	%r36, %ntid.x;
	mov.u32 	%r37, %tid.x;
	mad.lo.s32 	%r1, %r35, %r36, %r37;
	setp.ge.s32 	%p1, %r1, %r34;
	@%p1 bra 	$L__BB4_16;
	mul.lo.s32 	%r53, %r34, %r1;
	setp.lt.s32 	%p2, %r34, 1;
	mov.f64 	%fd111, 0d0000000000000000;
	@%p2 bra 	$L__BB4_15;
	add.s32 	%r39, %r53, 1;
	add.s32 	%r40, %r53, %r34;
	max.s32 	%r41, %r40, %r39;
	sub.s32 	%r3, %r41, %r53;
	and.b32  	%r4, %r3, 15;
	sub.s32 	%r42, %r53, %r41;
	setp.gt.u32 	%p3, %r42, -16;
	mov.f64 	%fd111, 0d0000000000000000;
	mov.b32 	%r52, -1;
	@%p3 bra 	$L__BB4_6;
	and.b32  	%r45, %r3, -16;
	neg.s32 	%r47, %r45;
	add.s64 	%rd3, %rd2, 64;
	add.s64 	%rd4, %rd1, 64;
	mov.f64 	%fd111, 0d0000000000000000;
	mov.b32 	%r48, -1;
	mov.b32 	%r46, 0;
$L__BB4_4:
	.pragma "nounroll";
	mul.wide.s32 	%rd9, %r53, 8;
	add.s64 	%rd10, %rd3, %rd9;
	mul.wide.s32 	%rd11, %r48, 8;
	add.s64 	%rd12, %rd4, %rd11;
	ld.global.f64 	%fd18, [%rd10+-64];
	ld.global.f64 	%fd19, [%rd12+-56];
	fma.rn.f64 	%fd20, %fd18, %fd19, %fd111;
	ld.global.f64 	%fd21, [%rd10+-56];
	ld.global.f64 	%fd22, [%rd12+-48];
	fma.rn.f64 	%fd23, %fd21, %fd22, %fd20;
	ld.global.f64 	%fd24, [%rd10+-48];
	ld.global.f64 	%fd25, [%rd12+-40];
	fma.rn.f64 	%fd26, %fd24, %fd25, %fd23;
	ld.global.f64 	%fd27, [%rd10+-40];
	ld.global.f64 	%fd28, [%rd12+-32];
	fma.rn.f64 	%fd29, %fd27, %fd28, %fd26;
	ld.global.f64 	%fd30, [%rd10+-32];
	ld.global.f64 	%fd31, [%rd12+-24];
	fma.rn.f64 	%fd32, %fd30, %fd31, %fd29;
	ld.global.f64 	%fd33, [%rd10+-24];
	ld.global.f64 	%fd34, [%rd12+-16];
	fma.rn.f64 	%fd35, %fd33, %fd34, %fd32;
	ld.global.f64 	%fd36, [%rd10+-16];
	ld.global.f64 	%fd37, [%rd12+-8];
	fma.rn.f64 	%fd38, %fd36, %fd37, %fd35;
	ld.global.f64 	%fd39, [%rd10+-8];
	ld.global.f64 	%fd40, [%rd12];
	fma.rn.f64 	%fd41, %fd39, %fd40, %fd38;
	ld.global.f64 	%fd42, [%rd10];
	ld.global.f64 	%fd43, [%rd12+8];
	fma.rn.f64 	%fd44, %fd42, %fd43, %fd41;
	ld.global.f64 	%fd45, [%rd10+8];
	ld.global.f64 	%fd46, [%rd12+16];
	fma.rn.f64 	%fd47, %fd45, %fd46, %fd44;
	ld.global.f64 	%fd48, [%rd10+16];
	ld.global.f64 	%fd49, [%rd12+24];
	fma.rn.f64 	%fd50, %fd48, %fd49, %fd47;
	ld.global.f64 	%fd51, [%rd10+24];
	ld.global.f64 	%fd52, [%rd12+32];
	fma.rn.f64 	%fd53, %fd51, %fd52, %fd50;
	ld.global.f64 	%fd54, [%rd10+32];
	ld.global.f64 	%fd55, [%rd12+40];
	fma.rn.f64 	%fd56, %fd54, %fd55, %fd53;
	ld.global.f64 	%fd57, [%rd10+40];
	ld.global.f64 	%fd58, [%rd12+48];
	fma.rn.f64 	%fd59, %fd57, %fd58, %fd56;
	ld.global.f64 	%fd60, [%rd10+48];
	ld.global.f64 	%fd61, [%rd12+56];
	fma.rn.f64 	%fd62, %fd60, %fd61, %fd59;
	ld.global.f64 	%fd63, [%rd10+56];
	add.s32 	%r48, %r48, 16;
	ld.global.f64 	%fd64, [%rd12+64];
	fma.rn.f64 	%fd111, %fd63, %fd64, %fd62;
	add.s32 	%r53, %r53, 16;
	add.s32 	%r47, %r47, 16;
	add.s32 	%r46, %r46, 16;
	setp.ne.s32 	%p4, %r47, 0;
	@%p4 bra 	$L__BB4_4;
	add.s32 	%r52, %r46, -1;
$L__BB4_6:
	setp.eq.s32 	%p5, %r4, 0;
	@%p5 bra 	$L__BB4_15;
	and.b32  	%r17, %r3, 7;
	setp.lt.u32 	%p6, %r4, 8;
	@%p6 bra 	$L__BB4_9;
	mul.wide.s32 	%rd13, %r53, 8;
	add.s64 	%rd14, %rd2, %rd13;
	ld.global.f64 	%fd66, [%rd14];
	mul.wide.s32 	%rd15, %r52, 8;
	add.s64 	%rd16, %rd1, %rd15;
	ld.global.f64 	%fd67, [%rd16+8];
	fma.rn.f64 	%fd68, %fd66, %fd67, %fd111;
	ld.global.f64 	%fd69, [%rd14+8];
	ld.global.f64 	%fd70, [%rd16+16];
	fma.rn.f64 	%fd71, %fd69, %fd70, %fd68;
	ld.global.f64 	%fd72, [%rd14+16];
	ld.global.f64 	%fd73, [%rd16+24];
	fma.rn.f64 	%fd74, %fd72, %fd73, %fd71;
	ld.global.f64 	%fd75, [%rd14+24];
	ld.global.f64 	%fd76, [%rd16+32];
	fma.rn.f64 	%fd77, %fd75, %fd76, %fd74;
	ld.global.f64 	%fd78, [%rd14+32];
	ld.global.f64 	%fd79, [%rd16+40];
	fma.rn.f64 	%fd80, %fd78, %fd79, %fd77;
	ld.global.f64 	%fd81, [%rd14+40];
	ld.global.f64 	%fd82, [%rd16+48];
	fma.rn.f64 	%fd83, %fd81, %fd82, %fd80;
	ld.global.f64 	%fd84, [%rd14+48];
	ld.global.f64 	%fd85, [%rd16+56];
	fma.rn.f64 	%fd86, %fd84, %fd85, %fd83;
	ld.global.f64 	%fd87, [%rd14+56];
	add.s32 	%r52, %r52, 8;
	ld.global.f64 	%fd88, [%rd16+64];
	fma.rn.f64 	%fd111, %fd87, %fd88, %fd86;
	add.s32 	%r53, %r53, 8;
$L__BB4_9:
	setp.eq.s32 	%p7, %r17, 0;
	@%p7 bra 	$L__BB4_15;
	and.b32  	%r22, %r3, 3;
	setp.lt.u32 	%p8, %r17, 4;
	@%p8 bra 	$L__BB4_12;
	mul.wide.s32 	%rd17, %r53, 8;
	add.s64 	%rd18, %rd2, %rd17;
	ld.global.f64 	%fd90, [%rd18];
	mul.wide.s32 	%rd19, %r52, 8;
	add.s64 	%rd20, %rd1, %rd19;
	ld.global.f64 	%fd91, [%rd20+8];
	fma.rn.f64 	%fd92, %fd90, %fd91, %fd111;
	ld.global.f64 	%fd93, [%rd18+8];
	ld.global.f64 	%fd94, [%rd20+16];
	fma.rn.f64 	%fd95, %fd93, %fd94, %fd92;
	ld.global.f64 	%fd96, [%rd18+16];
	ld.global.f64 	%fd97, [%rd20+24];
	fma.rn.f64 	%fd98, %fd96, %fd97, %fd95;
	ld.global.f64 	%fd99, [%rd18+24];
	add.s32 	%r52, %r52, 4;
	ld.global.f64 	%fd100, [%rd20+32];
	fma.rn.f64 	%fd111, %fd99, %fd100, %fd98;
	add.s32 	%r53, %r53, 4;
$L__BB4_12:
	setp.eq.s32 	%p9, %r22, 0;
	@%p9 bra 	$L__BB4_15;
	add.s64 	%rd5, %rd1, 8;
	neg.s32 	%r56, %r22;
$L__BB4_14:
	.pragma "nounroll";
	mul.wide.s32 	%rd21, %r52, 8;
	add.s64 	%rd22, %rd5, %rd21;
	mul.wide.s32 	%rd23, %r53, 8;
	add.s64 	%rd24, %rd2, %rd23;
	ld.global.f64 	%fd101, [%rd24];
	add.s32 	%r52, %r52, 1;
	ld.global.f64 	%fd102, [%rd22];
	fma.rn.f64 	%fd111, %fd101, %fd102, %fd111;
	add.s32 	%r53, %r53, 1;
	add.s32 	%r56, %r56, 1;
	setp.ne.s32 	%p10, %r56, 0;
	@%p10 bra 	$L__BB4_14;
$L__BB4_15:
	cvta.to.global.u64 	%rd25, %rd6;
	mul.wide.s32 	%rd26, %r1, 8;
	add.s64 	%rd27, %rd25, %rd26;
	st.global.f64 	[%rd27], %fd111;
$L__BB4_16:
	ret;

}
	// .globl	_Z11normalize_1PdS_iS_i
.visible .entry _Z11normalize_1PdS_iS_i(
	.param .u64 .ptr .align 1 _Z11normalize_1PdS_iS_i_param_0,
	.param .u64 .ptr .align 1 _Z11normalize_1PdS_iS_i_param_1,
	.param .u32 _Z11normalize_1PdS_iS_i_param_2,
	.param .u64 .ptr .align 1 _Z11normalize_1PdS_iS_i_param_3,
	.param .u32 _Z11normalize_1PdS_iS_i_param_4
)
{
	.reg .pred 	%p<10>;
	.reg .b32 	%r<24>;
	.reg .b64 	%rd<22>;
	.reg .b64 	%fd<84>;

	ld.param.u64 	%rd10, [_Z11normalize_1PdS_iS_i_param_0];
	ld.param.u64 	%rd8, [_Z11normalize_1PdS_iS_i_param_1];
	ld.param.u32 	%r16, [_Z11normalize_1PdS_iS_i_param_2];
	ld.param.u64 	%rd9, [_Z11normalize_1PdS_iS_i_param_3];
	ld.param.u32 	%r17, [_Z11normalize_1PdS_iS_i_param_4];
	cvta.to.global.u64 	%rd1, %rd10;
	setp.lt.s32 	%p1, %r16, 1;
	mov.f64 	%fd83, 0d0000000000000000;
	@%p1 bra 	$L__BB5_13;
	and.b32  	%r1, %r16, 15;
	setp.lt.u32 	%p2, %r16, 16;
	mov.f64 	%fd83, 0d0000000000000000;
	mov.b32 	%r21, 0;
	@%p2 bra 	$L__BB5_4;
	and.b32  	%r21, %r16, 2147483632;
	neg.s32 	%r19, %r21;
	add.s64 	%rd20, %rd1, 64;
	mov.f64 	%fd83, 0d0000000000000000;
$L__BB5_3:
	.pragma "nounroll";
	ld.global.f64 	%fd18, [%rd20+-64];
	fma.rn.f64 	%fd19, %fd18, %fd18, %fd83;
	ld.global.f64 	%fd20, [%rd20+-56];
	fma.rn.f64 	%fd21, %fd20, %fd20, %fd19;
	ld.global.f64 	%fd22, [%rd20+-48];
	fma.rn.f64 	%fd23, %fd22, %fd22, %fd21;
	ld.global.f64 	%fd24, [%rd20+-40];
	fma.rn.f64 	%fd25, %fd24, %fd24, %fd23;
	ld.global.f64 	%fd26, [%rd20+-32];
	fma.rn.f64 	%fd27, %fd26, %fd26, %fd25;
	ld.global.f64 	%fd28, [%rd20+-24];
	fma.rn.f64 	%fd29, %fd28, %fd28, %fd27;
	ld.global.f64 	%fd30, [%rd20+-16];
	fma.rn.f64 	%fd31, %fd30, %fd30, %fd29;
	ld.global.f64 	%fd32, [%rd20+-8];
	fma.rn.f64 	%fd33, %fd32, %fd32, %fd31;
	ld.global.f64 	%fd34, [%rd20];
	fma.rn.f64 	%fd35, %fd34, %fd34, %fd33;
	ld.global.f64 	%fd36, [%rd20+8];
	fma.rn.f64 	%fd37, %fd36, %fd36, %fd35;
	ld.global.f64 	%fd38, [%rd20+16];
	fma.rn.f64 	%fd39, %fd38, %fd38, %fd37;
	ld.global.f64 	%fd40, [%rd20+24];
	fma.rn.f64 	%fd41, %fd40, %fd40, %fd39;
	ld.global.f64 	%fd42, [%rd20+32];
	fma.rn.f64 	%fd43, %fd42, %fd42, %fd41;
	ld.global.f64 	%fd44, [%rd20+40];
	fma.rn.f64 	%fd45, %fd44, %fd44, %fd43;
	ld.global.f64 	%fd46, [%rd20+48];
	fma.rn.f64 	%fd47, %fd46, %fd46, %fd45;
	ld.global.f64 	%fd48, [%rd20+56];
	fma.rn.f64 	%fd83, %fd48, %fd48, %fd47;
	add.s32 	%r19, %r19, 16;
	add.s64 	%rd20, %rd20, 128;
	setp.ne.s32 	%p3, %r19, 0;
	@%p3 bra 	$L__BB5_3;
$L__BB5_4:
	setp.eq.s32 	%p4, %r1, 0;
	@%p4 bra 	$L__BB5_13;
	and.b32  	%r7, %r16, 7;
	setp.lt.u32 	%p5, %r1, 8;
	@%p5 bra 	$L__BB5_7;
	mul.wide.u32 	%rd11, %r21, 8;
	add.s64 	%rd12, %rd1, %rd11;
	ld.global.f64 	%fd50, [%rd12];
	fma.rn.f64 	%fd51, %fd50, %fd50, %fd83;
	ld.global.f64 	%fd52, [%rd12+8];
	fma.rn.f64 	%fd53, %fd52, %fd52, %fd51;
	ld.global.f64 	%fd54, [%rd12+16];
	fma.rn.f64 	%fd55, %fd54, %fd54, %fd53;
	ld.global.f64 	%fd56, [%rd12+24];
	fma.rn.f64 	%fd57, %fd56, %fd56, %fd55;
	ld.global.f64 	%fd58, [%rd12+32];
	fma.rn.f64 	%fd59, %fd58, %fd58, %fd57;
	ld.global.f64 	%fd60, [%rd12+40];
	fma.rn.f64 	%fd61, %fd60, %fd60, %fd59;
	ld.global.f64 	%fd62, [%rd12+48];
	fma.rn.f64 	%fd63, %fd62, %fd62, %fd61;
	ld.global.f64 	%fd64, [%rd12+56];
	fma.rn.f64 	%fd83, %fd64, %fd64, %fd63;
	add.s32 	%r21, %r21, 8;
$L__BB5_7:
	setp.eq.s32 	%p6, %r7, 0;
	@%p6 bra 	$L__BB5_13;
	and.b32  	%r10, %r16, 3;
	setp.lt.u32 	%p7, %r7, 4;
	@%p7 bra 	$L__BB5_10;
	mul.wide.u32 	%rd13, %r21, 8;
	add.s64 	%rd14, %rd1, %rd13;
	ld.global.f64 	%fd66, [%rd14];
	fma.rn.f64 	%fd67, %fd66, %fd66, %fd83;
	ld.global.f64 	%fd68, [%rd14+8];
	fma.rn.f64 	%fd69, %fd68, %fd68, %fd67;
	ld.global.f64 	%fd70, [%rd14+16];
	fma.rn.f64 	%fd71, %fd70, %fd70, %fd69;
	ld.global.f64 	%fd72, [%rd14+24];
	fma.rn.f64 	%fd83, %fd72, %fd72, %fd71;
	add.s32 	%r21, %r21, 4;
$L__BB5_10:
	setp.eq.s32 	%p8, %r10, 0;
	@%p8 bra 	$L__BB5_13;
	mul.wide.u32 	%rd15, %r21, 8;
	add.s64 	%rd21, %rd1, %rd15;
	neg.s32 	%r23, %r10;
$L__BB5_12:
	.pragma "nounroll";
	ld.global.f64 	%fd73, [%rd21];
	fma.rn.f64 	%fd83, %fd73, %fd73, %fd83;
	add.s64 	%rd21, %rd21, 8;
	add.s32 	%r23, %r23, 1;
	setp.ne.s32 	%p9, %r23, 0;
	@%p9 bra 	$L__BB5_12;
$L__BB5_13:
	cvta.to.global.u64 	%rd16, %rd8;
	cvta.to.global.u64 	%rd17, %rd9;
	sqrt.rn.f64 	%fd74, %fd83;
	st.global.f64 	[%rd16], %fd74;
	mul.wide.s32 	%rd18, %r17, 8;
	add.s64 	%rd19, %rd17, %rd18;
	st.global.f64 	[%rd19], %fd74;
	ret;

}
	// .globl	_Z11normalize_2PdS_i
.visible .entry _Z11normalize_2PdS_i(
	.param .u64 .ptr .align 1 _Z11normalize_2PdS_i_param_0,
	.param .u64 .ptr .align 1 _Z11normalize_2PdS_i_param_1,
	.param .u32 _Z11normalize_2PdS_i_param_2
)
{
	.reg .pred 	%p<2>;
	.reg .b32 	%r<6>;
	.reg .b64 	%rd<7>;
	.reg .b64 	%fd<4>;

	ld.param.u64 	%rd1, [_Z11normalize_2PdS_i_param_0];
	ld.param.u64 	%rd2, [_Z11normalize_2PdS_i_param_1];
	ld.param.u32 	%r2, [_Z11normalize_2PdS_i_param_2];
	mov.u32 	%r3, %ctaid.x;
	mov.u32 	%r4, %ntid.x;
	mov.u32 	%r5, %tid.x;
	mad.lo.s32 	%r1, %r3, %r4, %r5;
	setp.ge.s32 	%p1, %r1, %r2;
	@%p1 bra 	$L__BB6_2;
	cvta.to.global.u64 	%rd3, %rd1;
	cvta.to.global.u64 	%rd4, %rd2;
	mul.wide.s32 	%rd5, %r1, 8;
	add.s64 	%rd6, %rd3, %rd5;
	ld.global.f64 	%fd1, [%rd6];
	ld.global.f64 	%fd2, [%rd4];
	div.rn.f64 	%fd3, %fd1, %fd2;
	st.global.f64 	[%rd6], %fd3;
$L__BB6_2:
	ret;

}
	// .globl	_Z8printMatPdii
.visible .entry _Z8printMatPdii(
	.param .u64 .ptr .align 1 _Z8printMatPdii_param_0,
	.param .u32 _Z8printMatPdii_param_1,
	.param .u32 _Z8printMatPdii_param_2
)
{
	.local .align 8 .b8 	__local_depot7[8];
	.reg .b64 	%SP;
	.reg .b64 	%SPL;
	.reg .pred 	%p<25>;
	.reg .b32 	%r<110>;
	.reg .b64 	%rd<90>;
	.reg .b64 	%fd<16>;

	mov.u64 	%SPL, __local_depot7;
	cvta.local.u64 	%SP, %SPL;
	ld.param.u64 	%rd6, [_Z8printMatPdii_param_0];
	ld.param.u32 	%r13, [_Z8printMatPdii_param_1];
	ld.param.u32 	%r12, [_Z8printMatPdii_param_2];
	cvta.to.global.u64 	%rd1, %rd6;
	add.u64 	%rd7, %SP, 0;
	add.u64 	%rd2, %SPL, 0;
	mov.u64 	%rd8, $str;
	cvta.global.u64 	%rd9, %rd8;
	{ // callseq 0, 0
	.param .b64 param0;
	st.param.b64 	[param0], %rd9;
	.param .b64 param1;
	st.param.b64 	[param1], 0;
	.param .b32 retval0;
	call.uni (retval0), 
	vprintf, 
	(
	param0, 
	param1
	);
	ld.param.b32 	%r14, [retval0];
	} // callseq 0
	mul.lo.s32 	%r1, %r12, %r13;
	setp.lt.s32 	%p1, %r1, 1;
	@%p1 bra 	$L__BB7_39;
	and.b32  	%r2, %r1, 7;
	setp.lt.u32 	%p2, %r1, 8;
	mov.b32 	%r108, 0;
	@%p2 bra 	$L__BB7_20;
	and.b32  	%r108, %r1, 2147483640;
	mov.b32 	%r106, 0;
	mov.u64 	%rd11, $str$1;
	mov.u64 	%rd14, $str$2;
$L__BB7_3:
	.pragma "nounroll";
	mul.wide.u32 	%rd10, %r106, 8;
	add.s64 	%rd3, %rd1, %rd10;
	ld.global.f64 	%fd1, [%rd3];
	st.local.f64 	[%rd2], %fd1;
	cvta.global.u64 	%rd12, %rd11;
	{ // callseq 1, 0
	.param .b64 param0;
	st.param.b64 	[param0], %rd12;
	.param .b64 param1;
	st.param.b64 	[param1], %rd7;
	.param .b32 retval0;
	call.uni (retval0), 
	vprintf, 
	(
	param0, 
	param1
	);
	ld.param.b32 	%r18, [retval0];
	} // callseq 1
	add.s32 	%r20, %r106, 1;
	rem.s32 	%r21, %r20, %r12;
	setp.ne.s32 	%p3, %r21, 0;
	@%p3 bra 	$L__BB7_5;
	cvta.global.u64 	%rd15, %rd14;
	{ // callseq 2, 0
	.param .b64 param0;
	st.param.b64 	[param0], %rd15;
	.param .b64 param1;
	st.param.b64 	[param1], 0;
	.param .b32 retval0;
	call.uni (retval0), 
	vprintf, 
	(
	param0, 
	param1
	);
	ld.param.b32 	%r22, [retval0];
	} // callseq 2
$L__BB7_5:
	ld.global.f64 	%fd2, [%rd3+8];
	st.local.f64 	[%rd2], %fd2;
	cvta.global.u64 	%rd17, %rd11;
	{ // callseq 3, 0
	.param .b64 param0;
	st.param.b64 	[param0], %rd17;
	.param .b64 param1;
	st.param.b64 	[param1], %rd7;
	.param .b32 retval0;
	call.uni (retval0), 
	vprintf, 
	(
	param0, 
	param1
	);
	ld.param.b32 	%r24, [retval0];
	} // callseq 3
	add.s32 	%r26, %r106, 2;
	rem.s32 	%r27, %r26, %r12;
	setp.ne.s32 	%p4, %r27, 0;
	@%p4 bra 	$L__BB7_7;
	cvta.global.u64 	%rd20, %rd14;
	{ // callseq 4, 0
	.param .b64 param0;
	st.param.b64 	[param0], %rd20;
	.param .b64 param1;
	st.param.b64 	[param1], 0;
	.param .b32 retval0;
	call.uni (retval0), 
	vprintf, 
	(
	param0, 
	param1
	);
	ld.param.b32 	%r28, [retval0];
	} // callseq 4
$L__BB7_7:
	ld.global.f64 	%fd3, [%rd3+16];
	st.local.f64 	[%rd2], %fd3;
	cvta.global.u64 	%rd22, %rd11;
	{ // callseq 5, 0
	.param .b64 param0;
	st.param.b64 	[param0], %rd22;
	.param .b64 param1;
	st.param.b64 	[param1], %rd7;
	.param .b32 retval0;
	call.uni (retval0), 
	vprintf, 
	(
	param0, 
	param1
	);
	ld.param.b32 	%r30, [retval0];
	} // callseq 5
	add.s32 	%r32, %r106, 3;
	rem.s32 	%r33, %r32, %r12;
	setp.ne.s32 	%p5, %r33, 0;
	@%p5 bra 	$L__BB7_9;
	cvta.global.u64 	%rd25, %rd14;
	{ // callseq 6, 0
	.param .b64 param0;
	st.param.b64 	[param0], %rd25;
	.param .b64 param1;
	st.param.b64 	[param1], 0;
	.param .b32 retval0;
	call.uni (retval0), 
	vprintf, 
	(
	param0, 
	param1
	);
	ld.param.b32 	%r34, [retval0];
	} // callseq 6
$L__BB7_9:
	ld.global.f64 	%fd4, [%rd3+24];
	st.local.f64 	[%rd2], %fd4;
	cvta.global.u64 	%rd27, %rd11;
	{ // callseq 7, 0
	.param .b64 param0;
	st.param.b64 	[param0], %rd27;
	.param .b64 param1;
	st.param.b64 	[param1], %rd7;
	.param .b32 retval0;
	call.uni (retval0), 
	vprintf, 
	(
	param0, 
	param1
	);
	ld.param.b32 	%r36, [retval0];
	} // callseq 7
	add.s32 	%r38, %r106, 4;
	rem.s32 	%r39, %r38, %r12;
	setp.ne.s32 	%p6, %r39, 0;
	@%p6 bra 	$L__BB7_11;
	cvta.global.u64 	%rd30, %rd14;
	{ // callseq 8, 0
	.param .b64 param0;
	st.param.b64 	[param0], %rd30;
	.param .b64 param1;
	st.param.b64 	[param1], 0;
	.param .b32 retval0;
	call.uni (retval0), 
	vprintf, 
	(
	param0, 
	param1
	);
	ld.param.b32 	%r40, [retval0];
	} // callseq 8
$L__BB7_11:
	ld.global.f64 	%fd5, [%rd3+32];
	st.local.f64 	[%rd2], %fd5;
	cvta.global.u64 	%rd32, %rd11;
	{ // callseq 9, 0
	.param .b64 param0;
	st.param.b64 	[param0], %rd32;
	.param .b64 param1;
	st.param.b64 	[param1], %rd7;
	.param .b32 retval0;
	call.uni (retval0), 
	vprintf, 
	(
	param0, 
	param1
	);
	ld.param.b32 	%r42, [retval0];
	} // callseq 9
	add.s32 	%r44, %r106, 5;
	rem.s32 	%r45, %r44, %r12;
	setp.ne.s32 	%p7, %r45, 0;
	@%p7 bra 	$L__BB7_13;
	cvta.global.u64 	%rd35, %rd14;
	{ // callseq 10, 0
	.param .b64 param0;
	st.param.b64 	[param0], %rd35;
	.param .b64 param1;
	st.param.b64 	[param1], 0;
	.param .b32 retval0;
	call.uni (retval0), 
	vprintf, 
	(
	param0, 
	param1
	);
	ld.param.b32 	%r46, [retval0];
	} // callseq 10
$L__BB7_13:
	ld.global.f64 	%fd6, [%rd3+40];
	st.local.f64 	[%rd2], %fd6;
	cvta.global.u64 	%rd37, %rd11;
	{ // callseq 11, 0
	.param .b64 param0;
	st.param.b64 	[param0], %rd37;
	.param .b64 param1;
	st.param.b64 	[param1], %rd7;
	.param .b32 retval0;
	call.uni (retval0), 
	vprintf, 
	(
	param0, 
	param1
	);
	ld.param.b32 	%r48, [retval0];
	} // callseq 11
	add.s32 	%r50, %r106, 6;
	rem.s32 	%r51, %r50, %r12;
	setp.ne.s32 	%p8, %r51, 0;
	@%p8 bra 	$L__BB7_15;
	cvta.global.u64 	%rd40, %rd14;
	{ // callseq 12, 0
	.param .b64 param0;
	st.param.b64 	[param0], %rd40;
	.param .b64 param1;
	st.param.b64 	[param1], 0;
	.param .b32 retval0;
	call.uni (retval0), 
	vprintf, 
	(
	param0, 
	param1
	);
	ld.param.b32 	%r52, [retval0];
	} // callseq 12
$L__BB7_15:
	ld.global.f64 	%fd7, [%rd3+48];
	st.local.f64 	[%rd2], %fd7;
	cvta.global.u64 	%rd42, %rd11;
	{ // callseq 13, 0
	.param .b64 param0;
	st.param.b64 	[param0], %rd42;
	.param .b64 param1;
	st.param.b64 	[param1], %rd7;
	.param .b32 retval0;
	call.uni (retval0), 
	vprintf, 
	(
	param0, 
	param1
	);
	ld.param.b32 	%r54, [retval0];
	} // callseq 13
	add.s32 	%r56, %r106, 7;
	rem.s32 	%r57, %r56, %r12;
	setp.ne.s32 	%p9, %r57, 0;
	@%p9 bra 	$L__BB7_17;
	cvta.global.u64 	%rd45, %rd14;
	{ // callseq 14, 0
	.param .b64 param0;
	st.param.b64 	[param0], %rd45;
	.param .b64 param1;
	st.param.b64 	[param1], 0;
	.param .b32 retval0;
	call.uni (retval0), 
	vprintf, 
	(
	param0, 
	param1
	);
	ld.param.b32 	%r58, [retval0];
	} // callseq 14
$L__BB7_17:
	ld.global.f64 	%fd8, [%rd3+56];
	st.local.f64 	[%rd2], %fd8;
	cvta.global.u64 	%rd47, %rd11;
	{ // callseq 15, 0
	.param .b64 param0;
	st.param.b64 	[param0], %rd47;
	.param .b64 param1;
	st.param.b64 	[param1], %rd7;
	.param .b32 retval0;
	call.uni (retval0), 
	vprintf, 
	(
	param0, 
	param1
	);
	ld.param.b32 	%r60, [retval0];
	} // callseq 15
	add.s32 	%r106, %r106, 8;
	rem.s32 	%r62, %r106, %r12;
	setp.ne.s32 	%p10, %r62, 0;
	@%p10 bra 	$L__BB7_19;
	cvta.global.u64 	%rd50, %rd14;
	{ // callseq 16, 0
	.param .b64 param0;
	st.param.b64 	[param0], %rd50;
	.param .b64 param1;
	st.param.b64 	[param1], 0;
	.param .b32 retval0;
	call.uni (retval0), 
	vprintf, 
	(
	param0, 
	param1
	);
	ld.param.b32 	%r63, [retval0];
	} // callseq 16
$L__BB7_19:
	setp.ne.s32 	%p11, %r106, %r108;
	@%p11 bra 	$L__BB7_3;
$L__BB7_20:
	setp.eq.s32 	%p12, %r2, 0;
	@%p12 bra 	$L__BB7_39;
	and.b32  	%r7, %r1, 3;
	setp.lt.u32 	%p13, %r2, 4;
	@%p13 bra 	$L__BB7_30;
	mul.wide.u32 	%rd51, %r108, 8;
	add.s64 	%rd4, %rd1, %rd51;
	ld.global.f64 	%fd9, [%rd4];
	st.local.f64 	[%rd2], %fd9;
	mov.u64 	%rd52, $str$1;
	cvta.global.u64 	%rd53, %rd52;
	{ // callseq 17, 0
	.param .b64 param0;
	st.param.b64 	[param0], %rd53;
	.param .b64 param1;
	st.param.b64 	[param1], %rd7;
	.param .b32 retval0;
	call.uni (retval0), 
	vprintf, 
	(
	param0, 
	param1
	);
	ld.param.b32 	%r65, [retval0];
	} // callseq 17
	add.s32 	%r67, %r108, 1;
	rem.s32 	%r68, %r67, %r12;
	setp.ne.s32 	%p14, %r68, 0;
	@%p14 bra 	$L__BB7_24;
	mov.u64 	%rd55, $str$2;
	cvta.global.u64 	%rd56, %rd55;
	{ // callseq 18, 0
	.param .b64 param0;
	st.param.b64 	[param0], %rd56;
	.param .b64 param1;
	st.param.b64 	[param1], 0;
	.param .b32 retval0;
	call.uni (retval0), 
	vprintf, 
	(
	param0, 
	param1
	);
	ld.param.b32 	%r69, [retval0];
	} // callseq 18
$L__BB7_24:
	ld.global.f64 	%fd10, [%rd4+8];
	st.local.f64 	[%rd2], %fd10;
	cvta.global.u64 	%rd58, %rd52;
	{ // callseq 19, 0
	.param .b64 param0;
	st.param.b64 	[param0], %rd58;
	.param .b64 param1;
	st.param.b64 	[param1], %rd7;
	.param .b32 retval0;
	call.uni (retval0), 
	vprintf, 
	(
	param0, 
	param1
	);
	ld.param.b32 	%r71, [retval0];
	} // callseq 19
	add.s32 	%r73, %r108, 2;
	rem.s32 	%r74, %r73, %r12;
	setp.ne.s32 	%p15, %r74, 0;
	@%p15 bra 	$L__BB7_26;
	mov.u64 	%rd60, $str$2;
	cvta.global.u64 	%rd61, %rd60;
	{ // callseq 20, 0
	.param .b64 param0;
	st.param.b64 	[param0], %rd61;
	.param .b64 param1;
	st.param.b64 	[param1], 0;
	.param .b32 retval0;
	call.uni (retval0), 
	vprintf, 
	(
	param0, 
	param1
	);
	ld.param.b32 	%r75, [retval0];
	} // callseq 20
$L__BB7_26:
	ld.global.f64 	%fd11, [%rd4+16];
	st.local.f64 	[%rd2], %fd11;
	cvta.global.u64 	%rd63, %rd52;
	{ // callseq 21, 0
	.param .b64 param0;
	st.param.b64 	[param0], %rd63;
	.param .b64 param1;
	st.param.b64 	[param1], %rd7;
	.param .b32 retval0;
	call.uni (retval0), 
	vprintf, 
	(
	param0, 
	param1
	);
	ld.param.b32 	%r77, [retval0];
	} // callseq 21
	add.s32 	%r79, %r108, 3;
	rem.s32 	%r80, %r79, %r12;
	setp.ne.s32 	%p16, %r80, 0;
	@%p16 bra 	$L__BB7_28;
	mov.u64 	%rd65, $str$2;
	cvta.global.u64 	%rd66, %rd65;
	{ // callseq 22, 0
	.param .b64 param0;
	st.param.b64 	[param0], %rd66;
	.param .b64 param1;
	st.param.b64 	[param1], 0;
	.param .b32 retval0;
	call.uni (retval0), 
	vprintf, 
	(
	param0, 
	param1
	);
	ld.param.b32 	%r81, [retval0];
	} // callseq 22
$L__BB7_28:
	ld.global.f64 	%fd12, [%rd4+24];
	st.local.f64 	[%rd2], %fd12;
	cvta.global.u64 	%rd68, %rd52;
	{ // callseq 23, 0
	.param .b64 param0;
	st.param.b64 	[param0], %rd68;
	.param .b64 param1;
	st.param.b64 	[param1], %rd7;
	.param .b32 retval0;
	call.uni (retval0), 
	vprintf, 
	(
	param0, 
	param1
	);
	ld.param.b32 	%r83, [retval0];
	} // callseq 23
	add.s32 	%r108, %r108, 4;
	rem.s32 	%r85, %r108, %r12;
	setp.ne.s32 	%p17, %r85, 0;
	@%p17 bra 	$L__BB7_30;
	mov.u64 	%rd70, $str$2;
	cvta.global.u64 	%rd71, %rd70;
	{ // callseq 24, 0
	.param .b64 param0;
	st.param.b64 	[param0], %rd71;
	.param .b64 param1;
	st.param.b64 	[param1], 0;
	.param .b32 retval0;
	call.uni (retval0), 
	vprintf, 
	(
	param0, 
	param1
	);
	ld.param.b32 	%r86, [retval0];
	} // callseq 24
$L__BB7_30:
	setp.eq.s32 	%p18, %r7, 0;
	@%p18 bra 	$L__BB7_39;
	setp.eq.s32 	%p19, %r7, 1;
	@%p19 bra 	$L__BB7_36;
	mul.wide.u32 	%rd72, %r108, 8;
	add.s64 	%rd5, %rd1, %rd72;
	ld.global.f64 	%fd13, [%rd5];
	st.local.f64 	[%rd2], %fd13;
	mov.u64 	%rd73, $str$1;
	cvta.global.u64 	%rd74, %rd73;
	{ // callseq 25, 0
	.param .b64 param0;
	st.param.b64 	[param0], %rd74;
	.param .b64 param1;
	st.param.b64 	[param1], %rd7;
	.param .b32 retval0;
	call.uni (retval0), 
	vprintf, 
	(
	param0, 
	param1
	);
	ld.param.b32 	%r88, [retval0];
	} // callseq 25
	add.s32 	%r90, %r108, 1;
	rem.s32 	%r91, %r90, %r12;
	setp.ne.s32 	%p20, %r91, 0;
	@%p20 bra 	$L__BB7_34;
	mov.u64 	%rd76, $str$2;
	cvta.global.u64 	%rd77, %rd76;
	{ // callseq 26, 0
	.param .b64 param0;
	st.param.b64 	[param0], %rd77;
	.param .b64 param1;
	st.param.b64 	[param1], 0;
	.param .b32 retval0;
	call.uni (retval0), 
	vprintf, 
	(
	param0, 
	param1
	);
	ld.param.b32 	%r92, [retval0];
	} // callseq 26
$L__BB7_34:
	ld.global.f64 	%fd14, [%rd5+8];
	st.local.f64 	[%rd2], %fd14;
	cvta.global.u64 	%rd79, %rd73;
	{ // callseq 27, 0
	.param .b64 param0;
	st.param.b64 	[param0], %rd79;
	.param .b64 param1;
	st.param.b64 	[param1], %rd7;
	.param .b32 retval0;
	call.uni (retval0), 
	vprintf, 
	(
	param0, 
	param1
	);
	ld.param.b32 	%r94, [retval0];
	} // callseq 27
	add.s32 	%r108, %r108, 2;
	rem.s32 	%r96, %r108, %r12;
	setp.ne.s32 	%p21, %r96, 0;
	@%p21 bra 	$L__BB7_36;
	mov.u64 	%rd81, $str$2;
	cvta.global.u64 	%rd82, %rd81;
	{ // callseq 28, 0
	.param .b64 param0;
	st.param.b64 	[param0], %rd82;
	.param .b64 param1;
	st.param.b64 	[param1], 0;
	.param .b32 retval0;
	call.uni (retval0), 
	vprintf, 
	(
	param0, 
	param1
	);
	ld.param.b32 	%r97, [retval0];
	} // callseq 28
$L__BB7_36:
	and.b32  	%r99, %r1, 1;
	setp.eq.b32 	%p22, %r99, 1;
	not.pred 	%p23, %p22;
	@%p23 bra 	$L__BB7_39;
	mul.wide.u32 	%rd83, %r108, 8;
	add.s64 	%rd84, %rd1, %rd83;
	ld.global.f64 	%fd15, [%rd84];
	st.local.f64 	[%rd2], %fd15;
	mov.u64 	%rd85, $str$1;
	cvta.global.u64 	%rd86, %rd85;
	{ // callseq 29, 0
	.param .b64 param0;
	st.param.b64 	[param0], %rd86;
	.param .b64 param1;
	st.param.b64 	[param1], %rd7;
	.param .b32 retval0;
	call.uni (retval0), 
	vprintf, 
	(
	param0, 
	param1
	);
	ld.param.b32 	%r100, [retval0];
	} // callseq 29
	add.s32 	%r102, %r108, 1;
	rem.s32 	%r103, %r102, %r12;
	setp.ne.s32 	%p24, %r103, 0;
	@%p24 bra 	$L__BB7_39;
	mov.u64 	%rd88, $str$2;
	cvta.global.u64 	%rd89, %rd88;
	{ // callseq 30, 0
	.param .b64 param0;
	st.param.b64 	[param0], %rd89;
	.param .b64 param1;
	st.param.b64 	[param1], 0;
	.param .b32 retval0;
	call.uni (retval0), 
	vprintf, 
	(
	param0, 
	param1
	);
	ld.param.b32 	%r104, [retval0];
	} // callseq 30
$L__BB7_39:
	ret;

}


// ===== COMPILED SASS (sm_100) =====

	.target	sm_100

	.elftype	@"ET_EXEC"


//--------------------- .note.nv.tkinfo           --------------------------
	.section	.note.nv.tkinfo,"",@"SHT_NOTE"
	.sectionflags	@"SHF_NOTE_NV_TKINFO"
	.tkinfo
        /*0018*/ 	.word	0x00000002
        /*0030*/ 	.string	""
        /*0030*/ 	.string	"ptxas"
        /*0030*/ 	.string	"Cuda compilation tools, release 13.0, V13.0.88"
        /*0030*/ 	.string	"Build cuda_13.0.r13.0/compiler.36424714_0"
        /*0030*/ 	.string	"-arch sm_100 -m 64 "



//--------------------- .note.nv.cuinfo           --------------------------
	.section	.note.nv.cuinfo,"",@"SHT_NOTE"
	.sectionflags	@"SHF_NOTE_NV_CUINFO"
        /*0018*/ 	.short	0x0002
        /*001a*/ 	.short	0x0064
        /*001c*/ 	.short	0x0082
	.zero		2


//--------------------- .nv.info                  --------------------------
	.section	.nv.info,"",@"SHT_CUDA_INFO"
	.align	4


	//----- nvinfo : EIATTR_REGCOUNT
	.align		4
        /*0000*/ 	.byte	0x04, 0x2f
        /*0002*/ 	.short	(.L_4 - .L_3)
	.align		4
.L_3:
        /*0004*/ 	.word	index@(_Z8assign_QPdS_iii)
        /*0008*/ 	.word	0x0000000c


	//----- nvinfo : EIATTR_FRAME_SIZE
	.align		4
.L_4:
        /*000c*/ 	.byte	0x04, 0x11
        /*000e*/ 	.short	(.L_6 - .L_5)
	.align		4
.L_5:
        /*0010*/ 	.word	index@(_Z8assign_QPdS_iii)
        /*0014*/ 	.word	0x00000000


	//----- nvinfo : EIATTR_REGCOUNT
	.align		4
.L_6:
        /*0018*/ 	.byte	0x04, 0x2f
        /*001a*/ 	.short	(.L_8 - .L_7)
	.align		4
.L_7:
        /*001c*/ 	.word	index@(_Z8update_qPdS_iii)
        /*0020*/ 	.word	0x0000000a


	//----- nvinfo : EIATTR_FRAME_SIZE
	.align		4
.L_8:
        /*0024*/ 	.byte	0x04, 0x11
        /*0026*/ 	.short	(.L_10 - .L_9)
	.align		4
.L_9:
        /*0028*/ 	.word	index@(_Z8update_qPdS_iii)
        /*002c*/ 	.word	0x00000000


	//----- nvinfo : EIATTR_REGCOUNT
	.align		4
.L_10:
        /*0030*/ 	.byte	0x04, 0x2f
        /*0032*/ 	.short	(.L_12 - .L_11)
	.align		4
.L_11:
        /*0034*/ 	.word	index@(_Z8update_zPdS_S_i)
        /*0038*/ 	.word	0x0000000c


	//----- nvinfo : EIATTR_FRAME_SIZE
	.align		4
.L_12:
        /*003c*/ 	.byte	0x04, 0x11
        /*003e*/ 	.short	(.L_14 - .L_13)
	.align		4
.L_13:
        /*0040*/ 	.word	index@(_Z8update_zPdS_S_i)
        /*0044*/ 	.word	0x00000000


	//----- nvinfo : EIATTR_REGCOUNT
	.align		4
.L_14:
        /*0048*/ 	.byte	0x04, 0x2f
        /*004a*/ 	.short	(.L_16 - .L_15)
	.align		4
.L_15:
        /*004c*/ 	.word	index@(_Z17dot_prod_assign_HPdS_iS_S_iii)
        /*0050*/ 	.word	0x0000001e


	//----- nvinfo : EIATTR_FRAME_SIZE
	.align		4
.L_16:
        /*0054*/ 	.byte	0x04, 0x11
        /*0056*/ 	.short	(.L_18 - .L_17)
	.align		4
.L_17:
        /*0058*/ 	.word	index@(_Z17dot_prod_assign_HPdS_iS_S_iii)
        /*005c*/ 	.word	0x00000000


	//----- nvinfo : EIATTR_REGCOUNT
	.align		4
.L_18:
        /*0060*/ 	.byte	0x04, 0x2f
        /*0062*/ 	.short	(.L_20 - .L_19)
	.align		4
.L_19:
        /*0064*/ 	.word	index@(_Z5saxpyPdiS_S_)
        /*0068*/ 	.word	0x00000020


	//----- nvinfo : EIATTR_FRAME_SIZE
	.align		4
.L_20:
        /*006c*/ 	.byte	0x04, 0x11
        /*006e*/ 	.short	(.L_22 - .L_21)
	.align		4
.L_21:
        /*0070*/ 	.word	index@(_Z5saxpyPdiS_S_)
        /*0074*/ 	.word	0x00000000


	//----- nvinfo : EIATTR_REGCOUNT
	.align		4
.L_22:
        /*0078*/ 	.byte	0x04, 0x2f
        /*007a*/ 	.short	(.L_24 - .L_23)
	.align		4
.L_23:
        /*007c*/ 	.word	index@(_Z11normalize_1PdS_iS_i)
        /*0080*/ 	.word	0x0000001c


	//----- nvinfo : EIATTR_FRAME_SIZE
	.align		4
.L_24:
        /*0084*/ 	.byte	0x04, 0x11
        /*0086*/ 	.short	(.L_26 - .L_25)
	.align		4
.L_25:
        /*0088*/ 	.word	index@($__internal_1_$__cuda_sm20_dsqrt_rn_f64_mediumpath_v1)
        /*008c*/ 	.word	0x00000000


	//----- nvinfo : EIATTR_FRAME_SIZE
	.align		4
.L_26:
        /*0090*/ 	.byte	0x04, 0x11
        /*0092*/ 	.short	(.L_28 - .L_27)
	.align		4
.L_27:
        /*0094*/ 	.word	index@(_Z11normalize_1PdS_iS_i)
        /*0098*/ 	.word	0x00000000


	//----- nvinfo : EIATTR_REGCOUNT
	.align		4
.L_28:
        /*009c*/ 	.byte	0x04, 0x2f
        /*009e*/ 	.short	(.L_30 - .L_29)
	.align		4
.L_29:
        /*00a0*/ 	.word	index@(_Z11normalize_2PdS_i)
        /*00a4*/ 	.word	0x0000001a


	//----- nvinfo : EIATTR_FRAME_SIZE
	.align		4
.L_30:
        /*00a8*/ 	.byte	0x04, 0x11
        /*00aa*/ 	.short	(.L_32 - .L_31)
	.align		4
.L_31:
        /*00ac*/ 	.word	index@($__internal_0_$__cuda_sm20_div_rn_f64_full)
        /*00b0*/ 	.word	0x00000000


	//----- nvinfo : EIATTR_FRAME_SIZE
	.align		4
.L_32:
        /*00b4*/ 	.byte	0x04, 0x11
        /*00b6*/ 	.short	(.L_34 - .L_33)
	.align		4
.L_33:
        /*00b8*/ 	.word	index@(_Z11normalize_2PdS_i)
        /*00bc*/ 	.word	0x00000000


	//----- nvinfo : EIATTR_REGCOUNT
	.align		4
.L_34:
        /*00c0*/ 	.byte	0x04, 0x2f
        /*00c2*/ 	.short	(.L_36 - .L_35)
	.align		4
.L_35:
        /*00c4*/ 	.word	index@(_Z8printMatPdii)
        /*00c8*/ 	.word	0x0000001d


	//----- nvinfo : EIATTR_FRAME_SIZE
	.align		4
.L_36:
        /*00cc*/ 	.byte	0x04, 0x11
        /*00ce*/ 	.short	(.L_38 - .L_37)
	.align		4
.L_37:
        /*00d0*/ 	.word	index@(_Z8printMatPdii)
        /*00d4*/ 	.word	0x00000008


	//----- nvinfo : EIATTR_MIN_STACK_SIZE
	.align		4
.L_38:
        /*00d8*/ 	.byte	0x04, 0x12
        /*00da*/ 	.short	(.L_40 - .L_39)
	.align		4
.L_39:
        /*00dc*/ 	.word	index@(_Z8printMatPdii)
        /*00e0*/ 	.word	0x00000008


	//----- nvinfo : EIATTR_MIN_STACK_SIZE
	.align		4
.L_40:
        /*00e4*/ 	.byte	0x04, 0x12
        /*00e6*/ 	.short	(.L_42 - .L_41)
	.align		4
.L_41:
        /*00e8*/ 	.word	index@(_Z11normalize_2PdS_i)
        /*00ec*/ 	.word	0x00000000


	//----- nvinfo : EIATTR_MIN_STACK_SIZE
	.align		4
.L_42:
        /*00f0*/ 	.byte	0x04, 0x12
        /*00f2*/ 	.short	(.L_44 - .L_43)
	.align		4
.L_43:
        /*00f4*/ 	.word	index@(_Z11normalize_1PdS_iS_i)
        /*00f8*/ 	.word	0x00000000


	//----- nvinfo : EIATTR_MIN_STACK_SIZE
	.align		4
.L_44:
        /*00fc*/ 	.byte	0x04, 0x12
        /*00fe*/ 	.short	(.L_46 - .L_45)
	.align		4
.L_45:
        /*0100*/ 	.word	index@(_Z5saxpyPdiS_S_)
        /*0104*/ 	.word	0x00000000


	//----- nvinfo : EIATTR_MIN_STACK_SIZE
	.align		4
.L_46:
        /*0108*/ 	.byte	0x04, 0x12
        /*010a*/ 	.short	(.L_48 - .L_47)
	.align		4
.L_47:
        /*010c*/ 	.word	index@(_Z17dot_prod_assign_HPdS_iS_S_iii)
        /*0110*/ 	.word	0x00000000


	//----- nvinfo : EIATTR_MIN_STACK_SIZE
	.align		4
.L_48:
        /*0114*/ 	.byte	0x04, 0x12
        /*0116*/ 	.short	(.L_50 - .L_49)
	.align		4
.L_49:
        /*0118*/ 	.word	index@(_Z8update_zPdS_S_i)
        /*011c*/ 	.word	0x00000000


	//----- nvinfo : EIATTR_MIN_STACK_SIZE
	.align		4
.L_50:
        /*0120*/ 	.byte	0x04, 0x12
        /*0122*/ 	.short	(.L_52 - .L_51)
	.align		4
.L_51:
        /*0124*/ 	.word	index@(_Z8update_qPdS_iii)
        /*0128*/ 	.word	0x00000000


	//----- nvinfo : EIATTR_MIN_STACK_SIZE
	.align		4
.L_52:
        /*012c*/ 	.byte	0x04, 0x12
        /*012e*/ 	.short	(.L_54 - .L_53)
	.align		4
.L_53:
        /*0130*/ 	.word	index@(_Z8assign_QPdS_iii)
        /*0134*/ 	.word	0x00000000
.L_54:


//--------------------- .nv.compat                --------------------------
	.section	.nv.compat,"",@"SHT_CUDA_COMPAT_INFO"
	.align	4
        /*0000*/ 	.byte	0x02, 0x09, 0x00, 0x00, 0x02, 0x02, 0x01, 0x00, 0x02, 0x05, 0x05, 0x00, 0x03, 0x07, 0x01, 0x01
        /*0010*/ 	.byte	0x02, 0x03, 0x00, 0x00, 0x02, 0x06, 0x01, 0x00, 0x04, 0x0b, 0x08, 0x00, 0x01, 0x00, 0x00, 0x00
        /*0020*/ 	.byte	0x00, 0x00, 0x00, 0x00


//--------------------- .nv.info._Z8printMatPdii  --------------------------
	.section	.nv.info._Z8printMatPdii,"",@"SHT_CUDA_INFO"
	.sectionflags	@""
	.align	4


	//----- nvinfo : EIATTR_CUDA_API_VERSION
	.align		4
        /*0000*/ 	.byte	0x04, 0x37
        /*0002*/ 	.short	(.L_56 - .L_55)
.L_55:
        /*0004*/ 	.word	0x00000082


	//----- nvinfo : EIATTR_KPARAM_INFO
	.align		4
.L_56:
        /*0008*/ 	.byte	0x04, 0x17
        /*000a*/ 	.short	(.L_58 - .L_57)
.L_57:
        /*000c*/ 	.word	0x00000000
        /*0010*/ 	.short	0x0002
        /*0012*/ 	.short	0x000c
        /*0014*/ 	.byte	0x00, 0xf0, 0x11, 0x00


	//----- nvinfo : EIATTR_KPARAM_INFO
	.align		4
.L_58:
        /*0018*/ 	.byte	0x04, 0x17
        /*001a*/ 	.short	(.L_60 - .L_59)
.L_59:
        /*001c*/ 	.word	0x00000000
        /*0020*/ 	.short	0x0001
        /*0022*/ 	.short	0x0008
        /*0024*/ 	.byte	0x00, 0xf0, 0x11, 0x00


	//----- nvinfo : EIATTR_KPARAM_INFO
	.align		4
.L_60:
        /*0028*/ 	.byte	0x04, 0x17
        /*002a*/ 	.short	(.L_62 - .L_61)
.L_61:
        /*002c*/ 	.word	0x00000000
        /*0030*/ 	.short	0x0000
        /*0032*/ 	.short	0x0000
        /*0034*/ 	.byte	0x00, 0xf5, 0x21, 0x00


	//----- nvinfo : EIATTR_SPARSE_MMA_MASK
	.align		4
.L_62:
        /*0038*/ 	.byte	0x03, 0x50
        /*003a*/ 	.short	0x0000


	//----- nvinfo : EIATTR_MAXREG_COUNT
	.align		4
        /*003c*/ 	.byte	0x03, 0x1b
        /*003e*/ 	.short	0x00ff


	//----- nvinfo : EIATTR_EXTERNS
	.align		4
        /*0040*/ 	.byte	0x04, 0x0f
        /*0042*/ 	.short	(.L_64 - .L_63)


	//   ....[0]....
	.align		4
.L_63:
        /*0044*/ 	.word	index@(vprintf)


	//----- nvinfo : EIATTR_MERCURY_ISA_VERSION
	.align		4
.L_64:
        /*0048*/ 	.byte	0x03, 0x5f
        /*004a*/ 	.short	0x0101


	//----- nvinfo : EIATTR_VRC_CTA_INIT_COUNT
	.align		4
        /*004c*/ 	.byte	0x02, 0x4a
	.zero		1
	.zero		1


	//----- nvinfo : EIATTR_SYSCALL_OFFSETS
	.align		4
        /*0050*/ 	.byte	0x04, 0x46
        /*0052*/ 	.short	(.L_66 - .L_65)


	//   ....[0]....
.L_65:
        /*0054*/ 	.word	0x000000d0


	//   ....[1]....
        /*0058*/ 	.word	0x00000280


	//   ....[2]....
        /*005c*/ 	.word	0x000004b0


	//   ....[3]....
        /*0060*/ 	.word	0x00000590


	//   ....[4]....
        /*0064*/ 	.word	0x000007c0


	//   ....[5]....
        /*0068*/ 	.word	0x000008a0


	//   ....[6]....
        /*006c*/ 	.word	0x00000ad0


	//   ....[7]....
        /*0070*/ 	.word	0x00000bb0


	//   ....[8]....
        /*0074*/ 	.word	0x00000de0


	//   ....[9]....
        /*0078*/ 	.word	0x00000ec0


	//   ....[10]....
        /*007c*/ 	.word	0x000010f0


	//   ....[11]....
        /*0080*/ 	.word	0x000011d0


	//   ....[12]....
        /*0084*/ 	.word	0x00001400


	//   ....[13]....
        /*0088*/ 	.word	0x000014e0


	//   ....[14]....
        /*008c*/ 	.word	0x00001710


	//   ....[15]....
        /*0090*/ 	.word	0x000017f0


	//   ....[16]....
        /*0094*/ 	.word	0x00001a20


	//   ....[17]....
        /*0098*/ 	.word	0x00001ba0


	//   ....[18]....
        /*009c*/ 	.word	0x00001dc0


	//   ....[19]....
        /*00a0*/ 	.word	0x00001e90


	//   ....[20]....
        /*00a4*/ 	.word	0x000020b0


	//   ....[21]....
        /*00a8*/ 	.word	0x00002180


	//   ....[22]....
        /*00ac*/ 	.word	0x000023a0


	//   ....[23]....
        /*00b0*/ 	.word	0x00002470


	//   ....[24]....
        /*00b4*/ 	.word	0x00002690


	//   ....[25]....
        /*00b8*/ 	.word	0x000027c0


	//   ....[26]....
        /*00bc*/ 	.word	0x000029e0


	//   ....[27]....
        /*00c0*/ 	.word	0x00002ab0


	//   ....[28]....
        /*00c4*/ 	.word	0x00002ce0


	//   ....[29]....
        /*00c8*/ 	.word	0x00002e00


	//   ....[30]....
        /*00cc*/ 	.word	0x00003020


	//----- nvinfo : EIATTR_EXIT_INSTR_OFFSETS
	.align		4
.L_66:
        /*00d0*/ 	.byte	0x04, 0x1c
        /*00d2*/ 	.short	(.L_68 - .L_67)


	//   ....[0]....
.L_67:
        /*00d4*/ 	.word	0x00000110


	//   ....[1]....
        /*00d8*/ 	.word	0x00001a80


	//   ....[2]....
        /*00dc*/ 	.word	0x000026b0


	//   ....[3]....
        /*00e0*/ 	.word	0x00002d10


	//   ....[4]....
        /*00e4*/ 	.word	0x00002fa0


	//   ....[5]....
        /*00e8*/ 	.word	0x00003030


	//----- nvinfo : EIATTR_CRS_STACK_SIZE
	.align		4
.L_68:
        /*00ec*/ 	.byte	0x04, 0x1e
        /*00ee*/ 	.short	(.L_70 - .L_69)
.L_69:
        /*00f0*/ 	.word	0x00000000


	//----- nvinfo : EIATTR_CBANK_PARAM_SIZE
	.align		4
.L_70:
        /*00f4*/ 	.byte	0x03, 0x19
        /*00f6*/ 	.short	0x0010


	//----- nvinfo : EIATTR_PARAM_CBANK
	.align		4
        /*00f8*/ 	.byte	0x04, 0x0a
        /*00fa*/ 	.short	(.L_72 - .L_71)
	.align		4
.L_71:
        /*00fc*/ 	.word	index@(.nv.constant0._Z8printMatPdii)
        /*0100*/ 	.short	0x0380
        /*0102*/ 	.short	0x0010


	//----- nvinfo : EIATTR_SW_WAR
	.align		4
.L_72:
        /*0104*/ 	.byte	0x04, 0x36
        /*0106*/ 	.short	(.L_74 - .L_73)
.L_73:
        /*0108*/ 	.word	0x00000008
.L_74:


//--------------------- .nv.info._Z11normalize_2PdS_i --------------------------
	.section	.nv.info._Z11normalize_2PdS_i,"",@"SHT_CUDA_INFO"
	.sectionflags	@""
	.align	4


	//----- nvinfo : EIATTR_CUDA_API_VERSION
	.align		4
        /*0000*/ 	.byte	0x04, 0x37
        /*0002*/ 	.short	(.L_76 - .L_75)
.L_75:
        /*0004*/ 	.word	0x00000082


	//----- nvinfo : EIATTR_KPARAM_INFO
	.align		4
.L_76:
        /*0008*/ 	.byte	0x04, 0x17
        /*000a*/ 	.short	(.L_78 - .L_77)
.L_77:
        /*000c*/ 	.word	0x00000000
        /*0010*/ 	.short	0x0002
        /*0012*/ 	.short	0x0010
        /*0014*/ 	.byte	0x00, 0xf0, 0x11, 0x00


	//----- nvinfo : EIATTR_KPARAM_INFO
	.align		4
.L_78:
        /*0018*/ 	.byte	0x04, 0x17
        /*001a*/ 	.short	(.L_80 - .L_79)
.L_79:
        /*001c*/ 	.word	0x00000000
        /*0020*/ 	.short	0x0001
        /*0022*/ 	.short	0x0008
        /*0024*/ 	.byte	0x00, 0xf5, 0x21, 0x00


	//----- nvinfo : EIATTR_KPARAM_INFO
	.align		4
.L_80:
        /*0028*/ 	.byte	0x04, 0x17
        /*002a*/ 	.short	(.L_82 - .L_81)
.L_81:
        /*002c*/ 	.word	0x00000000
        /*0030*/ 	.short	0x0000
        /*0032*/ 	.short	0x0000
        /*0034*/ 	.byte	0x00, 0xf5, 0x21, 0x00


	//----- nvinfo : EIATTR_SPARSE_MMA_MASK
	.align		4
.L_82:
        /*0038*/ 	.byte	0x03, 0x50
        /*003a*/ 	.short	0x0000


	//----- nvinfo : EIATTR_MAXREG_COUNT
	.align		4
        /*003c*/ 	.byte	0x03, 0x1b
        /*003e*/ 	.short	0x00ff


	//----- nvinfo : EIATTR_MERCURY_ISA_VERSION
	.align		4
        /*0040*/ 	.byte	0x03, 0x5f
        /*0042*/ 	.short	0x0101


	//----- nvinfo : EIATTR_VRC_CTA_INIT_COUNT
	.align		4
        /*0044*/ 	.byte	0x02, 0x4a
	.zero		1
	.zero		1


	//----- nvinfo : EIATTR_EXIT_INSTR_OFFSETS
	.align		4
        /*0048*/ 	.byte	0x04, 0x1c
        /*004a*/ 	.short	(.L_84 - .L_83)


	//   ....[0]....
.L_83:
        /*004c*/ 	.word	0x00000070


	//   ....[1]....
        /*0050*/ 	.word	0x00000230


	//----- nvinfo : EIATTR_CRS_STACK_SIZE
	.align		4
.L_84:
        /*0054*/ 	.byte	0x04, 0x1e
        /*0056*/ 	.short	(.L_86 - .L_85)
.L_85:
        /*0058*/ 	.word	0x00000000


	//----- nvinfo : EIATTR_CBANK_PARAM_SIZE
	.align		4
.L_86:
        /*005c*/ 	.byte	0x03, 0x19
        /*005e*/ 	.short	0x0014


	//----- nvinfo : EIATTR_PARAM_CBANK
	.align		4
        /*0060*/ 	.byte	0x04, 0x0a
        /*0062*/ 	.short	(.L_88 - .L_87)
	.align		4
.L_87:
        /*0064*/ 	.word	index@(.nv.constant0._Z11normalize_2PdS_i)
        /*0068*/ 	.short	0x0380
        /*006a*/ 	.short	0x0014


	//----- nvinfo : EIATTR_SW_WAR
	.align		4
.L_88:
        /*006c*/ 	.byte	0x04, 0x36
        /*006e*/ 	.short	(.L_90 - .L_89)
.L_89:
        /*0070*/ 	.word	0x00000008
.L_90:


//--------------------- .nv.info._Z11normalize_1PdS_iS_i --------------------------
	.section	.nv.info._Z11normalize_1PdS_iS_i,"",@"SHT_CUDA_INFO"
	.sectionflags	@""
	.align	4


	//----- nvinfo : EIATTR_CUDA_API_VERSION
	.align		4
        /*0000*/ 	.byte	0x04, 0x37
        /*0002*/ 	.short	(.L_92 - .L_91)
.L_91:
        /*0004*/ 	.word	0x00000082


	//----- nvinfo : EIATTR_KPARAM_INFO
	.align		4
.L_92:
        /*0008*/ 	.byte	0x04, 0x17
        /*000a*/ 	.short	(.L_94 - .L_93)
.L_93:
        /*000c*/ 	.word	0x00000000
        /*0010*/ 	.short	0x0004
        /*0012*/ 	.short	0x0020
        /*0014*/ 	.byte	0x00, 0xf0, 0x11, 0x00


	//----- nvinfo : EIATTR_KPARAM_INFO
	.align		4
.L_94:
        /*0018*/ 	.byte	0x04, 0x17
        /*001a*/ 	.short	(.L_96 - .L_95)
.L_95:
        /*001c*/ 	.word	0x00000000
        /*0020*/ 	.short	0x0003
        /*0022*/ 	.short	0x0018
        /*0024*/ 	.byte	0x00, 0xf5, 0x21, 0x00


	//----- nvinfo : EIATTR_KPARAM_INFO
	.align		4
.L_96:
        /*0028*/ 	.byte	0x04, 0x17
        /*002a*/ 	.short	(.L_98 - .L_97)
.L_97:
        /*002c*/ 	.word	0x00000000
        /*0030*/ 	.short	0x0002
        /*0032*/ 	.short	0x0010
        /*0034*/ 	.byte	0x00, 0xf0, 0x11, 0x00


	//----- nvinfo : EIATTR_KPARAM_INFO
	.align		4
.L_98:
        /*0038*/ 	.byte	0x04, 0x17
        /*003a*/ 	.short	(.L_100 - .L_99)
.L_99:
        /*003c*/ 	.word	0x00000000
        /*0040*/ 	.short	0x0001
        /*0042*/ 	.short	0x0008
        /*0044*/ 	.byte	0x00, 0xf5, 0x21, 0x00


	//----- nvinfo : EIATTR_KPARAM_INFO
	.align		4
.L_100:
        /*0048*/ 	.byte	0x04, 0x17
        /*004a*/ 	.short	(.L_102 - .L_101)
.L_101:
        /*004c*/ 	.word	0x00000000
        /*0050*/ 	.short	0x0000
        /*0052*/ 	.short	0x0000
        /*0054*/ 	.byte	0x00, 0xf5, 0x21, 0x00


	//----- nvinfo : EIATTR_SPARSE_MMA_MASK
	.align		4
.L_102:
        /*0058*/ 	.byte	0x03, 0x50
        /*005a*/ 	.short	0x0000


	//----- nvinfo : EIATTR_MAXREG_COUNT
	.align		4
        /*005c*/ 	.byte	0x03, 0x1b
        /*005e*/ 	.short	0x00ff


	//----- nvinfo : EIATTR_MERCURY_ISA_VERSION
	.align		4
        /*0060*/ 	.byte	0x03, 0x5f
        /*0062*/ 	.short	0x0101


	//----- nvinfo : EIATTR_VRC_CTA_INIT_COUNT
	.align		4
        /*0064*/ 	.byte	0x02, 0x4a
	.zero		1
	.zero		1


	//----- nvinfo : EIATTR_EXIT_INSTR_OFFSETS
	.align		4
        /*0068*/ 	.byte	0x04, 0x1c
        /*006a*/ 	.short	(.L_104 - .L_103)


	//   ....[0]....
.L_103:
        /*006c*/ 	.word	0x000008b0


	//----- nvinfo : EIATTR_CRS_STACK_SIZE
	.align		4
.L_104:
        /*0070*/ 	.byte	0x04, 0x1e
        /*0072*/ 	.short	(.L_106 - .L_105)
.L_105:
        /*0074*/ 	.word	0x00000000


	//----- nvinfo : EIATTR_CBANK_PARAM_SIZE
	.align		4
.L_106:
        /*0078*/ 	.byte	0x03, 0x19
        /*007a*/ 	.short	0x0024


	//----- nvinfo : EIATTR_PARAM_CBANK
	.align		4
        /*007c*/ 	.byte	0x04, 0x0a
        /*007e*/ 	.short	(.L_108 - .L_107)
	.align		4
.L_107:
        /*0080*/ 	.word	index@(.nv.constant0._Z11normalize_1PdS_iS_i)
        /*0084*/ 	.short	0x0380
        /*0086*/ 	.short	0x0024


	//----- nvinfo : EIATTR_SW_WAR
	.align		4
.L_108:
        /*0088*/ 	.byte	0x04, 0x36
        /*008a*/ 	.short	(.L_110 - .L_109)
.L_109:
        /*008c*/ 	.word	0x00000008
.L_110:


//--------------------- .nv.info._Z5saxpyPdiS_S_  --------------------------
	.section	.nv.info._Z5saxpyPdiS_S_,"",@"SHT_CUDA_INFO"
	.sectionflags	@""
	.align	4


	//----- nvinfo : EIATTR_CUDA_API_VERSION
	.align		4
        /*0000*/ 	.byte	0x04, 0x37
        /*0002*/ 	.short	(.L_112 - .L_111)
.L_111:
        /*0004*/ 	.word	0x00000082


	//----- nvinfo : EIATTR_KPARAM_INFO
	.align		4
.L_112:
        /*0008*/ 	.byte	0x04, 0x17
        /*000a*/ 	.short	(.L_114 - .L_113)
.L_113:
        /*000c*/ 	.word	0x00000000
        /*0010*/ 	.short	0x0003
        /*0012*/ 	.short	0x0018
        /*0014*/ 	.byte	0x00, 0xf5, 0x21, 0x00


	//----- nvinfo : EIATTR_KPARAM_INFO
	.align		4
.L_114:
        /*0018*/ 	.byte	0x04, 0x17
        /*001a*/ 	.short	(.L_116 - .L_115)
.L_115:
        /*001c*/ 	.word	0x00000000
        /*0020*/ 	.short	0x0002
        /*0022*/ 	.short	0x0010
        /*0024*/ 	.byte	0x00, 0xf5, 0x21, 0x00


	//----- nvinfo : EIATTR_KPARAM_INFO
	.align		4
.L_116:
        /*0028*/ 	.byte	0x04, 0x17
        /*002a*/ 	.short	(.L_118 - .L_117)
.L_117:
        /*002c*/ 	.word	0x00000000
        /*0030*/ 	.short	0x0001
        /*0032*/ 	.short	0x0008
        /*0034*/ 	.byte	0x00, 0xf0, 0x11, 0x00


	//----- nvinfo : EIATTR_KPARAM_INFO
	.align		4
.L_118:
        /*0038*/ 	.byte	0x04, 0x17
        /*003a*/ 	.short	(.L_120 - .L_119)
.L_119:
        /*003c*/ 	.word	0x00000000
        /*0040*/ 	.short	0x0000
        /*0042*/ 	.short	0x0000
        /*0044*/ 	.byte	0x00, 0xf5, 0x21, 0x00


	//----- nvinfo : EIATTR_SPARSE_MMA_MASK
	.align		4
.L_120:
        /*0048*/ 	.byte	0x03, 0x50
        /*004a*/ 	.short	0x0000


	//----- nvinfo : EIATTR_MAXREG_COUNT
	.align		4
        /*004c*/ 	.byte	0x03, 0x1b
        /*004e*/ 	.short	0x00ff


	//----- nvinfo : EIATTR_MERCURY_ISA_VERSION
	.align		4
        /*0050*/ 	.byte	0x03, 0x5f
        /*0052*/ 	.short	0x0101


	//----- nvinfo : EIATTR_VRC_CTA_INIT_COUNT
	.align		4
        /*0054*/ 	.byte	0x02, 0x4a
	.zero		1
	.zero		1


	//----- nvinfo : EIATTR_EXIT_INSTR_OFFSETS
	.align		4
        /*0058*/ 	.byte	0x04, 0x1c
        /*005a*/ 	.short	(.L_122 - .L_121)


	//   ....[0]....
.L_121:
        /*005c*/ 	.word	0x00000070


	//   ....[1]....
        /*0060*/ 	.word	0x00000b50


	//----- nvinfo : EIATTR_CRS_STACK_SIZE
	.align		4
.L_122:
        /*0064*/ 	.byte	0x04, 0x1e
        /*0066*/ 	.short	(.L_124 - .L_123)
.L_123:
        /*0068*/ 	.word	0x00000000


	//----- nvinfo : EIATTR_CBANK_PARAM_SIZE
	.align		4
.L_124:
        /*006c*/ 	.byte	0x03, 0x19
        /*006e*/ 	.short	0x0020


	//----- nvinfo : EIATTR_PARAM_CBANK
	.align		4
        /*0070*/ 	.byte	0x04, 0x0a
        /*0072*/ 	.short	(.L_126 - .L_125)
	.align		4
.L_125:
        /*0074*/ 	.word	index@(.nv.constant0._Z5saxpyPdiS_S_)
        /*0078*/ 	.short	0x0380
        /*007a*/ 	.short	0x0020


	//----- nvinfo : EIATTR_SW_WAR
	.align		4
.L_126:
        /*007c*/ 	.byte	0x04, 0x36
        /*007e*/ 	.short	(.L_128 - .L_127)
.L_127:
        /*0080*/ 	.word	0x00000008
.L_128:


//--------------------- .nv.info._Z17dot_prod_assign_HPdS_iS_S_iii --------------------------
	.section	.nv.info._Z17dot_prod_assign_HPdS_iS_S_iii,"",@"SHT_CUDA_INFO"
	.sectionflags	@""
	.align	4


	//----- nvinfo : EIATTR_CUDA_API_VERSION
	.align		4
        /*0000*/ 	.byte	0x04, 0x37
        /*0002*/ 	.short	(.L_130 - .L_129)
.L_129:
        /*0004*/ 	.word	0x00000082


	//----- nvinfo : EIATTR_KPARAM_INFO
	.align		4
.L_130:
        /*0008*/ 	.byte	0x04, 0x17
        /*000a*/ 	.short	(.L_132 - .L_131)
.L_131:
        /*000c*/ 	.word	0x00000000
        /*0010*/ 	.short	0x0007
        /*0012*/ 	.short	0x0030
        /*0014*/ 	.byte	0x00, 0xf0, 0x11, 0x00


	//----- nvinfo : EIATTR_KPARAM_INFO
	.align		4
.L_132:
        /*0018*/ 	.byte	0x04, 0x17
        /*001a*/ 	.short	(.L_134 - .L_133)
.L_133:
        /*001c*/ 	.word	0x00000000
        /*0020*/ 	.short	0x0006
        /*0022*/ 	.short	0x002c
        /*0024*/ 	.byte	0x00, 0xf0, 0x11, 0x00


	//----- nvinfo : EIATTR_KPARAM_INFO
	.align		4
.L_134:
        /*0028*/ 	.byte	0x04, 0x17
        /*002a*/ 	.short	(.L_136 - .L_135)
.L_135:
        /*002c*/ 	.word	0x00000000
        /*0030*/ 	.short	0x0005
        /*0032*/ 	.short	0x0028
        /*0034*/ 	.byte	0x00, 0xf0, 0x11, 0x00


	//----- nvinfo : EIATTR_KPARAM_INFO
	.align		4
.L_136:
        /*0038*/ 	.byte	0x04, 0x17
        /*003a*/ 	.short	(.L_138 - .L_137)
.L_137:
        /*003c*/ 	.word	0x00000000
        /*0040*/ 	.short	0x0004
        /*0042*/ 	.short	0x0020
        /*0044*/ 	.byte	0x00, 0xf5, 0x21, 0x00


	//----- nvinfo : EIATTR_KPARAM_INFO
	.align		4
.L_138:
        /*0048*/ 	.byte	0x04, 0x17
        /*004a*/ 	.short	(.L_140 - .L_139)
.L_139:
        /*004c*/ 	.word	0x00000000
        /*0050*/ 	.short	0x0003
        /*0052*/ 	.short	0x0018
        /*0054*/ 	.byte	0x00, 0xf5, 0x21, 0x00


	//----- nvinfo : EIATTR_KPARAM_INFO
	.align		4
.L_140:
        /*0058*/ 	.byte	0x04, 0x17
        /*005a*/ 	.short	(.L_142 - .L_141)
.L_141:
        /*005c*/ 	.word	0x00000000
        /*0060*/ 	.short	0x0002
        /*0062*/ 	.short	0x0010
        /*0064*/ 	.byte	0x00, 0xf0, 0x11, 0x00


	//----- nvinfo : EIATTR_KPARAM_INFO
	.align		4
.L_142:
        /*0068*/ 	.byte	0x04, 0x17
        /*006a*/ 	.short	(.L_144 - .L_143)
.L_143:
        /*006c*/ 	.word	0x00000000
        /*0070*/ 	.short	0x0001
        /*0072*/ 	.short	0x0008
        /*0074*/ 	.byte	0x00, 0xf5, 0x21, 0x00


	//----- nvinfo : EIATTR_KPARAM_INFO
	.align		4
.L_144:
        /*0078*/ 	.byte	0x04, 0x17
        /*007a*/ 	.short	(.L_146 - .L_145)
.L_145:
        /*007c*/ 	.word	0x00000000
        /*0080*/ 	.short	0x0000
        /*0082*/ 	.short	0x0000
        /*0084*/ 	.byte	0x00, 0xf5, 0x21, 0x00


	//----- nvinfo : EIATTR_SPARSE_MMA_MASK
	.align		4
.L_146:
        /*0088*/ 	.byte	0x03, 0x50
        /*008a*/ 	.short	0x0000


	//----- nvinfo : EIATTR_MAXREG_COUNT
	.align		4
        /*008c*/ 	.byte	0x03, 0x1b
        /*008e*/ 	.short	0x00ff


	//----- nvinfo : EIATTR_MERCURY_ISA_VERSION
	.align		4
        /*0090*/ 	.byte	0x03, 0x5f
        /*0092*/ 	.short	0x0101


	//----- nvinfo : EIATTR_VRC_CTA_INIT_COUNT
	.align		4
        /*0094*/ 	.byte	0x02, 0x4a
	.zero		1
	.zero		1


	//----- nvinfo : EIATTR_EXIT_INSTR_OFFSETS
	.align		4
        /*0098*/ 	.byte	0x04, 0x1c
        /*009a*/ 	.short	(.L_148 - .L_147)


	//   ....[0]....
.L_147:
        /*009c*/ 	.word	0x00000b70


	//----- nvinfo : EIATTR_CBANK_PARAM_SIZE
	.align		4
.L_148:
        /*00a0*/ 	.byte	0x03, 0x19
        /*00a2*/ 	.short	0x0034


	//----- nvinfo : EIATTR_PARAM_CBANK
	.align		4
        /*00a4*/ 	.byte	0x04, 0x0a
        /*00a6*/ 	.short	(.L_150 - .L_149)
	.align		4
.L_149:
        /*00a8*/ 	.word	index@(.nv.constant0._Z17dot_prod_assign_HPdS_iS_S_iii)
        /*00ac*/ 	.short	0x0380
        /*00ae*/ 	.short	0x0034


	//----- nvinfo : EIATTR_SW_WAR
	.align		4
.L_150:
        /*00b0*/ 	.byte	0x04, 0x36
        /*00b2*/ 	.short	(.L_152 - .L_151)
.L_151:
        /*00b4*/ 	.word	0x00000008
.L_152:


//--------------------- .nv.info._Z8update_zPdS_S_i --------------------------
	.section	.nv.info._Z8update_zPdS_S_i,"",@"SHT_CUDA_INFO"
	.sectionflags	@""
	.align	4


	//----- nvinfo : EIATTR_CUDA_API_VERSION
	.align		4
        /*0000*/ 	.byte	0x04, 0x37
        /*0002*/ 	.short	(.L_154 - .L_153)
.L_153:
        /*0004*/ 	.word	0x00000082


	//----- nvinfo : EIATTR_KPARAM_INFO
	.align		4
.L_154:
        /*0008*/ 	.byte	0x04, 0x17
        /*000a*/ 	.short	(.L_156 - .L_155)
.L_155:
        /*000c*/ 	.word	0x00000000
        /*0010*/ 	.short	0x0003
        /*0012*/ 	.short	0x0018
        /*0014*/ 	.byte	0x00, 0xf0, 0x11, 0x00


	//----- nvinfo : EIATTR_KPARAM_INFO
	.align		4
.L_156:
        /*0018*/ 	.byte	0x04, 0x17
        /*001a*/ 	.short	(.L_158 - .L_157)
.L_157:
        /*001c*/ 	.word	0x00000000
        /*0020*/ 	.short	0x0002
        /*0022*/ 	.short	0x0010
        /*0024*/ 	.byte	0x00, 0xf5, 0x21, 0x00


	//----- nvinfo : EIATTR_KPARAM_INFO
	.align		4
.L_158:
        /*0028*/ 	.byte	0x04, 0x17
        /*002a*/ 	.short	(.L_160 - .L_159)
.L_159:
        /*002c*/ 	.word	0x00000000
        /*0030*/ 	.short	0x0001
        /*0032*/ 	.short	0x0008
        /*0034*/ 	.byte	0x00, 0xf5, 0x21, 0x00


	//----- nvinfo : EIATTR_KPARAM_INFO
	.align		4
.L_160:
        /*0038*/ 	.byte	0x04, 0x17
        /*003a*/ 	.short	(.L_162 - .L_161)
.L_161:
        /*003c*/ 	.word	0x00000000
        /*0040*/ 	.short	0x0000
        /*0042*/ 	.short	0x0000
        /*0044*/ 	.byte	0x00, 0xf5, 0x21, 0x00


	//----- nvinfo : EIATTR_SPARSE_MMA_MASK
	.align		4
.L_162:
        /*0048*/ 	.byte	0x03, 0x50
        /*004a*/ 	.short	0x0000


	//----- nvinfo : EIATTR_MAXREG_COUNT
	.align		4
        /*004c*/ 	.byte	0x03, 0x1b
        /*004e*/ 	.short	0x00ff


	//----- nvinfo : EIATTR_NUM_BARRIERS
	.align		4
        /*0050*/ 	.byte	0x02, 0x4c
        /*0052*/ 	.byte	0x01
	.zero		1


	//----- nvinfo : EIATTR_MERCURY_ISA_VERSION
	.align		4
        /*0054*/ 	.byte	0x03, 0x5f
        /*0056*/ 	.short	0x0101


	//----- nvinfo : EIATTR_VRC_CTA_INIT_COUNT
	.align		4
        /*0058*/ 	.byte	0x02, 0x4a
	.zero		1
	.zero		1


	//----- nvinfo : EIATTR_EXIT_INSTR_OFFSETS
	.align		4
        /*005c*/ 	.byte	0x04, 0x1c
        /*005e*/ 	.short	(.L_164 - .L_163)


	//   ....[0]....
.L_163:
        /*0060*/ 	.word	0x00000100


	//   ....[1]....
        /*0064*/ 	.word	0x000001d0


	//----- nvinfo : EIATTR_CBANK_PARAM_SIZE
	.align		4
.L_164:
        /*0068*/ 	.byte	0x03, 0x19
        /*006a*/ 	.short	0x001c


	//----- nvinfo : EIATTR_PARAM_CBANK
	.align		4
        /*006c*/ 	.byte	0x04, 0x0a
        /*006e*/ 	.short	(.L_166 - .L_165)
	.align		4
.L_165:
        /*0070*/ 	.word	index@(.nv.constant0._Z8update_zPdS_S_i)
        /*0074*/ 	.short	0x0380
        /*0076*/ 	.short	0x001c


	//----- nvinfo : EIATTR_SW_WAR
	.align		4
.L_166:
        /*0078*/ 	.byte	0x04, 0x36
        /*007a*/ 	.short	(.L_168 - .L_167)
.L_167:
        /*007c*/ 	.word	0x00000008
.L_168:


//--------------------- .nv.info._Z8update_qPdS_iii --------------------------
	.section	.nv.info._Z8update_qPdS_iii,"",@"SHT_CUDA_INFO"
	.sectionflags	@""
	.align	4


	//----- nvinfo : EIATTR_CUDA_API_VERSION
	.align		4
        /*0000*/ 	.byte	0x04, 0x37
        /*0002*/ 	.short	(.L_170 - .L_169)
.L_169:
        /*0004*/ 	.word	0x00000082


	//----- nvinfo : EIATTR_KPARAM_INFO
	.align		4
.L_170:
        /*0008*/ 	.byte	0x04, 0x17
        /*000a*/ 	.short	(.L_172 - .L_171)
.L_171:
        /*000c*/ 	.word	0x00000000
        /*0010*/ 	.short	0x0004
        /*0012*/ 	.short	0x0018
        /*0014*/ 	.byte	0x00, 0xf0, 0x11, 0x00


	//----- nvinfo : EIATTR_KPARAM_INFO
	.align		4
.L_172:
        /*0018*/ 	.byte	0x04, 0x17
        /*001a*/ 	.short	(.L_174 - .L_173)
.L_173:
        /*001c*/ 	.word	0x00000000
        /*0020*/ 	.short	0x0003
        /*0022*/ 	.short	0x0014
        /*0024*/ 	.byte	0x00, 0xf0, 0x11, 0x00


	//----- nvinfo : EIATTR_KPARAM_INFO
	.align		4
.L_174:
        /*0028*/ 	.byte	0x04, 0x17
        /*002a*/ 	.short	(.L_176 - .L_175)
.L_175:
        /*002c*/ 	.word	0x00000000
        /*0030*/ 	.short	0x0002
        /*0032*/ 	.short	0x0010
        /*0034*/ 	.byte	0x00, 0xf0, 0x11, 0x00


	//----- nvinfo : EIATTR_KPARAM_INFO
	.align		4
.L_176:
        /*0038*/ 	.byte	0x04, 0x17
        /*003a*/ 	.short	(.L_178 - .L_177)
.L_177:
        /*003c*/ 	.word	0x00000000
        /*0040*/ 	.short	0x0001
        /*0042*/ 	.short	0x0008
        /*0044*/ 	.byte	0x00, 0xf5, 0x21, 0x00


	//----- nvinfo : EIATTR_KPARAM_INFO
	.align		4
.L_178:
        /*0048*/ 	.byte	0x04, 0x17
        /*004a*/ 	.short	(.L_180 - .L_179)
.L_179:
        /*004c*/ 	.word	0x00000000
        /*0050*/ 	.short	0x0000
        /*0052*/ 	.short	0x0000
        /*0054*/ 	.byte	0x00, 0xf5, 0x21, 0x00


	//----- nvinfo : EIATTR_SPARSE_MMA_MASK
	.align		4
.L_180:
        /*0058*/ 	.byte	0x03, 0x50
        /*005a*/ 	.short	0x0000


	//----- nvinfo : EIATTR_MAXREG_COUNT
	.align		4
        /*005c*/ 	.byte	0x03, 0x1b
        /*005e*/ 	.short	0x00ff


	//----- nvinfo : EIATTR_MERCURY_ISA_VERSION
	.align		4
        /*0060*/ 	.byte	0x03, 0x5f
        /*0062*/ 	.short	0x0101


	//----- nvinfo : EIATTR_VRC_CTA_INIT_COUNT
	.align		4
        /*0064*/ 	.byte	0x02, 0x4a
	.zero		1
	.zero		1


	//----- nvinfo : EIATTR_EXIT_INSTR_OFFSETS
	.align		4
        /*0068*/ 	.byte	0x04, 0x1c
        /*006a*/ 	.short	(.L_182 - .L_181)


	//   ....[0]....
.L_181:
        /*006c*/ 	.word	0x00000070


	//   ....[1]....
        /*0070*/ 	.word	0x00000110


	//----- nvinfo : EIATTR_CBANK_PARAM_SIZE
	.align		4
.L_182:
        /*0074*/ 	.byte	0x03, 0x19
        /*0076*/ 	.short	0x001c


	//----- nvinfo : EIATTR_PARAM_CBANK
	.align		4
        /*0078*/ 	.byte	0x04, 0x0a
        /*007a*/ 	.short	(.L_184 - .L_183)
	.align		4
.L_183:
        /*007c*/ 	.word	index@(.nv.constant0._Z8update_qPdS_iii)
        /*0080*/ 	.short	0x0380
        /*0082*/ 	.short	0x001c


	//----- nvinfo : EIATTR_SW_WAR
	.align		4
.L_184:
        /*0084*/ 	.byte	0x04, 0x36
        /*0086*/ 	.short	(.L_186 - .L_185)
.L_185:
        /*0088*/ 	.word	0x00000008
.L_186:


//--------------------- .nv.info._Z8assign_QPdS_iii --------------------------
	.section	.nv.info._Z8assign_QPdS_iii,"",@"SHT_CUDA_INFO"
	.sectionflags	@""
	.align	4


	//----- nvinfo : EIATTR_CUDA_API_VERSION
	.align		4
        /*0000*/ 	.byte	0x04, 0x37
        /*0002*/ 	.short	(.L_188 - .L_187)
.L_187:
        /*0004*/ 	.word	0x00000082


	//----- nvinfo : EIATTR_KPARAM_INFO
	.align		4
.L_188:
        /*0008*/ 	.byte	0x04, 0x17
        /*000a*/ 	.short	(.L_190 - .L_189)
.L_189:
        /*000c*/ 	.word	0x00000000
        /*0010*/ 	.short	0x0004
        /*0012*/ 	.short	0x0018
        /*0014*/ 	.byte	0x00, 0xf0, 0x11, 0x00


	//----- nvinfo : EIATTR_KPARAM_INFO
	.align		4
.L_190:
        /*0018*/ 	.byte	0x04, 0x17
        /*001a*/ 	.short	(.L_192 - .L_191)
.L_191:
        /*001c*/ 	.word	0x00000000
        /*0020*/ 	.short	0x0003
        /*0022*/ 	.short	0x0014
        /*0024*/ 	.byte	0x00, 0xf0, 0x11, 0x00


	//----- nvinfo : EIATTR_KPARAM_INFO
	.align		4
.L_192:
        /*0028*/ 	.byte	0x04, 0x17
        /*002a*/ 	.short	(.L_194 - .L_193)
.L_193:
        /*002c*/ 	.word	0x00000000
        /*0030*/ 	.short	0x0002
        /*0032*/ 	.short	0x0010
        /*0034*/ 	.byte	0x00, 0xf0, 0x11, 0x00


	//----- nvinfo : EIATTR_KPARAM_INFO
	.align		4
.L_194:
        /*0038*/ 	.byte	0x04, 0x17
        /*003a*/ 	.short	(.L_196 - .L_195)
.L_195:
        /*003c*/ 	.word	0x00000000
        /*0040*/ 	.short	0x0001
        /*0042*/ 	.short	0x0008
        /*0044*/ 	.byte	0x00, 0xf5, 0x21, 0x00


	//----- nvinfo : EIATTR_KPARAM_INFO
	.align		4
.L_196:
        /*0048*/ 	.byte	0x04, 0x17
        /*004a*/ 	.short	(.L_198 - .L_197)
.L_197:
        /*004c*/ 	.word	0x00000000
        /*0050*/ 	.short	0x0000
        /*0052*/ 	.short	0x0000
        /*0054*/ 	.byte	0x00, 0xf5, 0x21, 0x00


	//----- nvinfo : EIATTR_SPARSE_MMA_MASK
	.align		4
.L_198:
        /*0058*/ 	.byte	0x03, 0x50
        /*005a*/ 	.short	0x0000


	//----- nvinfo : EIATTR_MAXREG_COUNT
	.align		4
        /*005c*/ 	.byte	0x03, 0x1b
        /*005e*/ 	.short	0x00ff


	//----- nvinfo : EIATTR_MERCURY_ISA_VERSION
	.align		4
        /*0060*/ 	.byte	0x03, 0x5f
        /*0062*/ 	.short	0x0101


	//----- nvinfo : EIATTR_VRC_CTA_INIT_COUNT
	.align		4
        /*0064*/ 	.byte	0x02, 0x4a
	.zero		1
	.zero		1


	//----- nvinfo : EIATTR_EXIT_INSTR_OFFSETS
	.align		4
        /*0068*/ 	.byte	0x04, 0x1c
        /*006a*/ 	.short	(.L_200 - .L_199)


	//   ....[0]....
.L_199:
        /*006c*/ 	.word	0x00000070


	//   ....[1]....
        /*0070*/ 	.word	0x00000110


	//----- nvinfo : EIATTR_CBANK_PARAM_SIZE
	.align		4
.L_200:
        /*0074*/ 	.byte	0x03, 0x19
        /*0076*/ 	.short	0x001c


	//----- nvinfo : EIATTR_PARAM_CBANK
	.align		4
        /*0078*/ 	.byte	0x04, 0x0a
        /*007a*/ 	.short	(.L_202 - .L_201)
	.align		4
.L_201:
        /*007c*/ 	.word	index@(.nv.constant0._Z8assign_QPdS_iii)
        /*0080*/ 	.short	0x0380
        /*0082*/ 	.short	0x001c


	//----- nvinfo : EIATTR_SW_WAR
	.align		4
.L_202:
        /*0084*/ 	.byte	0x04, 0x36
        /*0086*/ 	.short	(.L_204 - .L_203)
.L_203:
        /*0088*/ 	.word	0x00000008
.L_204:


//--------------------- .nv.callgraph             --------------------------
	.section	.nv.callgraph,"",@"SHT_CUDA_CALLGRAPH"
	.align	4
	.sectionentsize	8
	.align		4
        /*0000*/ 	.word	0x00000000
	.align		4
        /*0004*/ 	.word	0xffffffff
	.align		4
        /*0008*/ 	.word	index@(_Z8printMatPdii)
	.align		4
        /*000c*/ 	.word	index@(vprintf)
	.align		4
        /*0010*/ 	.word	0x00000000
	.align		4
        /*0014*/ 	.word	0xfffffffe
	.align		4
        /*0018*/ 	.word	0x00000000
	.align		4
        /*001c*/ 	.word	0xfffffffd
	.align		4
        /*0020*/ 	.word	0x00000000
	.align		4
        /*0024*/ 	.word	0xfffffffc


//--------------------- .nv.constant4             --------------------------
	.section	.nv.constant4,"a",@progbits
	.align	8
	.align		8
.nv.constant4:
        /*0000*/ 	.dword	vprintf
	.align		8
        /*0008*/ 	.dword	$str
	.align		8
        /*0010*/ 	.dword	$str$1
	.align		8
        /*0018*/ 	.dword	$str$2


//--------------------- .text._Z8printMatPdii     --------------------------
	.section	.text._Z8printMatPdii,"ax",@progbits
	.align	128
        .global         _Z8printMatPdii
        .type           _Z8printMatPdii,@function
        .size           _Z8printMatPdii,(.L_x_87 - _Z8printMatPdii)
        .other          _Z8printMatPdii,@"STO_CUDA_ENTRY STV_DEFAULT"
_Z8printMatPdii:
.text._Z8printMatPdii:
[----:B------:R-:W0:Y:S01]  /*0000*/  LDC R1, c[0x0][0x37c] ;  /* 0x0000df00ff017b82 */ /* 0x000e220000000800 */
[----:B------:R-:W-:Y:S01]  /*0010*/  MOV R0, 0x0 ;  /* 0x0000000000007802 */ /* 0x000fe20000000f00 */
[----:B------:R-:W1:Y:S01]  /*0020*/  LDCU UR4, c[0x0][0x2f8] ;  /* 0x00005f00ff0477ac */ /* 0x000e620008000800 */
[----:B0-----:R-:W-:Y:S01]  /*0030*/  VIADD R1, R1, 0xfffffff8 ;  /* 0xfffffff801017836 */ /* 0x001fe20000000000 */
[----:B------:R-:W-:-:S04]  /*0040*/  CS2R R6, SRZ ;  /* 0x0000000000067805 */ /* 0x000fc8000001ff00 */
[----:B------:R0:W2:Y:S01]  /*0050*/  LDC.64 R8, c[0x4][R0] ;  /* 0x0100000000087b82 */ /* 0x0000a20000000a00 */
[----:B------:R-:W3:Y:S01]  /*0060*/  LDCU.64 UR6, c[0x4][0x8] ;  /* 0x01000100ff0677ac */ /* 0x000ee20008000a00 */
[----:B------:R-:W4:Y:S01]  /*0070*/  LDCU UR5, c[0x0][0x2fc] ;  /* 0x00005f80ff0577ac */ /* 0x000f220008000800 */
[----:B-1----:R-:W-:Y:S01]  /*0080*/  IADD3 R22, P0, PT, R1, UR4, RZ ;  /* 0x0000000401167c10 */ /* 0x002fe2000ff1e0ff */
[----:B---3--:R-:W-:Y:S02]  /*0090*/  IMAD.U32 R4, RZ, RZ, UR6 ;  /* 0x00000006ff047e24 */ /* 0x008fe4000f8e00ff */
[----:B------:R-:W-:Y:S02]  /*00a0*/  IMAD.U32 R5, RZ, RZ, UR7 ;  /* 0x00000007ff057e24 */ /* 0x000fe4000f8e00ff */
[----:B0---4-:R-:W-:-:S08]  /*00b0*/  IMAD.X R2, RZ, RZ, UR5, P0 ;  /* 0x00000005ff027e24 */ /* 0x011fd000080e06ff */
[----:B------:R-:W-:-:S07]  /*00c0*/  LEPC R20, `(.L_x_0) ;  /* 0x000000001014794e */ /* 0x000fce0000000000 */
[----:B--2---:R-:W-:Y:S05]  /*00d0*/  CALL.ABS.NOINC R8 ;  /* 0x0000000008007343 */ /* 0x004fea0003c00000 */
.L_x_0:
[----:B------:R-:W0:Y:S02]  /*00e0*/  LDC.64 R24, c[0x0][0x388] ;  /* 0x0000e200ff187b82 */ /* 0x000e240000000a00 */
[----:B0-----:R-:W-:-:S05]  /*00f0*/  IMAD R24, R25, R24, RZ ;  /* 0x0000001819187224 */ /* 0x001fca00078e02ff */
[----:B------:R-:W-:-:S13]  /*0100*/  ISETP.GE.AND P0, PT, R24, 0x1, PT ;  /* 0x000000011800780c */ /* 0x000fda0003f06270 */
[----:B------:R-:W-:Y:S05]  /*0110*/  @!P0 EXIT ;  /* 0x000000000000894d */ /* 0x000fea0003800000 */
[----:B------:R-:W0:Y:S01]  /*0120*/  LDC.64 R18, c[0x0][0x358] ;  /* 0x0000d600ff127b82 */ /* 0x000e220000000a00 */
[C---:B------:R-:W-:Y:S01]  /*0130*/  ISETP.GE.U32.AND P0, PT, R24.reuse, 0x8, PT ;  /* 0x000000081800780c */ /* 0x040fe20003f06070 */
[----:B------:R-:W-:Y:S01]  /*0140*/  IMAD.MOV.U32 R23, RZ, RZ, RZ ;  /* 0x000000ffff177224 */ /* 0x000fe200078e00ff */
[----:B------:R-:W-:-:S11]  /*0150*/  LOP3.LUT R25, R24, 0x7, RZ, 0xc0, !PT ;  /* 0x0000000718197812 */ /* 0x000fd600078ec0ff */
[----:B------:R-:W-:Y:S05]  /*0160*/  @!P0 BRA `(.L_x_1) ;  /* 0x0000001800408947 */ /* 0x000fea0003800000 */
[----:B------:R-:W-:Y:S01]  /*0170*/  BSSY.RECONVERGENT B7, `(.L_x_1) ;  /* 0x000018f000077945 */ /* 0x000fe20003800200 */
[----:B------:R-:W-:Y:S01]  /*0180*/  LOP3.LUT R23, R24, 0x7ffffff8, RZ, 0xc0, !PT ;  /* 0x7ffffff818177812 */ /* 0x000fe200078ec0ff */
[----:B------:R-:W-:-:S07]  /*0190*/  IMAD.MOV.U32 R26, RZ, RZ, RZ ;  /* 0x000000ffff1a7224 */ /* 0x000fce00078e00ff */
.L_x_26:
[----:B------:R-:W1:Y:S01]  /*01a0*/  LDC.64 R16, c[0x0][0x380] ;  /* 0x0000e000ff107b82 */ /* 0x000e620000000a00 */
[----:B0-----:R-:W-:Y:S02]  /*01b0*/  R2UR UR4, R18 ;  /* 0x00000000120472ca */ /* 0x001fe400000e0000 */
[----:B------:R-:W-:Y:S01]  /*01c0*/  R2UR UR5, R19 ;  /* 0x00000000130572ca */ /* 0x000fe200000e0000 */
[----:B-1----:R-:W-:-:S12]  /*01d0*/  IMAD.WIDE.U32 R16, R26, 0x8, R16 ;  /* 0x000000081a107825 */ /* 0x002fd800078e0010 */
[----:B------:R-:W2:Y:S01]  /*01e0*/  LDG.E.64 R10, desc[UR4][R16.64] ;  /* 0x00000004100a7981 */ /* 0x000ea2000c1e1b00 */
[----:B------:R-:W-:Y:S01]  /*01f0*/  MOV R8, 0x0 ;  /* 0x0000000000087802 */ /* 0x000fe20000000f00 */
[----:B------:R-:W0:Y:S01]  /*0200*/  LDCU.64 UR4, c[0x4][0x10] ;  /* 0x01000200ff0477ac */ /* 0x000e220008000a00 */
[----:B------:R-:W-:Y:S01]  /*0210*/  MOV R6, R22 ;  /* 0x0000001600067202 */ /* 0x000fe20000000f00 */
[----:B------:R-:W-:-:S03]  /*0220*/  IMAD.MOV.U32 R7, RZ, RZ, R2 ;  /* 0x000000ffff077224 */ /* 0x000fc600078e0002 */
[----:B------:R-:W1:Y:S01]  /*0230*/  LDC.64 R8, c[0x4][R8] ;  /* 0x0100000008087b82 */ /* 0x000e620000000a00 */
[----:B0-----:R-:W-:Y:S02]  /*0240*/  IMAD.U32 R4, RZ, RZ, UR4 ;  /* 0x00000004ff047e24 */ /* 0x001fe4000f8e00ff */
[----:B------:R-:W-:Y:S01]  /*0250*/  IMAD.U32 R5, RZ, RZ, UR5 ;  /* 0x00000005ff057e24 */ /* 0x000fe2000f8e00ff */
[----:B-12---:R0:W-:Y:S06]  /*0260*/  STL.64 [R1], R10 ;  /* 0x0000000a01007387 */ /* 0x0061ec0000100a00 */
[----:B------:R-:W-:-:S07]  /*0270*/  LEPC R20, `(.L_x_2) ;  /* 0x000000001014794e */ /* 0x000fce0000000000 */
[----:B0-----:R-:W-:Y:S05]  /*0280*/  CALL.ABS.NOINC R8 ;  /* 0x0000000008007343 */ /* 0x001fea0003c00000 */
.L_x_2:
[----:B------:R-:W0:Y:S01]  /*0290*/  LDC R9, c[0x0][0x38c] ;  /* 0x0000e300ff097b82 */ /* 0x000e220000000800 */
[----:B------:R-:W-:Y:S01]  /*02a0*/  VIADD R0, R26, 0x1 ;  /* 0x000000011a007836 */ /* 0x000fe20000000000 */
[----:B------:R-:W-:Y:S04]  /*02b0*/  BSSY.RECONVERGENT B6, `(.L_x_3) ;  /* 0x0000021000067945 */ /* 0x000fe80003800200 */
[----:B------:R-:W-:Y:S02]  /*02c0*/  IABS R8, R0 ;  /* 0x0000000000087213 */ /* 0x000fe40000000000 */
[----:B------:R-:W-:Y:S02]  /*02d0*/  ISETP.GE.AND P2, PT, R0, RZ, PT ;  /* 0x000000ff0000720c */ /* 0x000fe40003f46270 */
[----:B0-----:R-:W-:-:S04]  /*02e0*/  IABS R6, R9 ;  /* 0x0000000900067213 */ /* 0x001fc80000000000 */
[----:B------:R-:W0:Y:S08]  /*02f0*/  I2F.RP R3, R6 ;  /* 0x0000000600037306 */ /* 0x000e300000209400 */
[----:B0-----:R-:W0:Y:S02]  /*0300*/  MUFU.RCP R3, R3 ;  /* 0x0000000300037308 */ /* 0x001e240000001000 */
[----:B0-----:R-:W-:-:S06]  /*0310*/  VIADD R4, R3, 0xffffffe ;  /* 0x0ffffffe03047836 */ /* 0x001fcc0000000000 */
[----:B------:R0:W1:Y:S02]  /*0320*/  F2I.FTZ.U32.TRUNC.NTZ R5, R4 ;  /* 0x0000000400057305 */ /* 0x000064000021f000 */
[----:B0-----:R-:W-:Y:S02]  /*0330*/  IMAD.MOV.U32 R4, RZ, RZ, RZ ;  /* 0x000000ffff047224 */ /* 0x001fe400078e00ff */
[----:B-1----:R-:W-:-:S04]  /*0340*/  IMAD.MOV R7, RZ, RZ, -R5 ;  /* 0x000000ffff077224 */ /* 0x002fc800078e0a05 */
[----:B------:R-:W-:-:S04]  /*0350*/  IMAD R7, R7, R6, RZ ;  /* 0x0000000607077224 */ /* 0x000fc800078e02ff */
[----:B------:R-:W-:-:S04]  /*0360*/  IMAD.HI.U32 R5, R5, R7, R4 ;  /* 0x0000000705057227 */ /* 0x000fc800078e0004 */
[----:B------:R-:W-:-:S04]  /*0370*/  IMAD.MOV.U32 R7, RZ, RZ, R8 ;  /* 0x000000ffff077224 */ /* 0x000fc800078e0008 */
[----:B------:R-:W-:-:S04]  /*0380*/  IMAD.HI.U32 R5, R5, R7, RZ ;  /* 0x0000000705057227 */ /* 0x000fc800078e00ff */
[----:B------:R-:W-:-:S04]  /*0390*/  IMAD.MOV R5, RZ, RZ, -R5 ;  /* 0x000000ffff057224 */ /* 0x000fc800078e0a05 */
[----:B------:R-:W-:-:S05]  /*03a0*/  IMAD R3, R6, R5, R7 ;  /* 0x0000000506037224 */ /* 0x000fca00078e0207 */
[----:B------:R-:W-:-:S13]  /*03b0*/  ISETP.GT.U32.AND P0, PT, R6, R3, PT ;  /* 0x000000030600720c */ /* 0x000fda0003f04070 */
[----:B------:R-:W-:Y:S02]  /*03c0*/  @!P0 IADD3 R3, PT, PT, R3, -R6, RZ ;  /* 0x8000000603038210 */ /* 0x000fe40007ffe0ff */
[----:B------:R-:W-:Y:S02]  /*03d0*/  ISETP.NE.AND P0, PT, R9, RZ, PT ;  /* 0x000000ff0900720c */ /* 0x000fe40003f05270 */
[----:B------:R-:W-:-:S13]  /*03e0*/  ISETP.GT.U32.AND P1, PT, R6, R3, PT ;  /* 0x000000030600720c */ /* 0x000fda0003f24070 */
[----:B------:R-:W-:-:S04]  /*03f0*/  @!P1 IMAD.IADD R3, R3, 0x1, -R6 ;  /* 0x0000000103039824 */ /* 0x000fc800078e0a06 */
[----:B------:R-:W-:Y:S01]  /*0400*/  @!P2 IMAD.MOV R3, RZ, RZ, -R3 ;  /* 0x000000ffff03a224 */ /* 0x000fe200078e0a03 */
[----:B------:R-:W-:-:S04]  /*0410*/  @!P0 LOP3.LUT R3, RZ, R9, RZ, 0x33, !PT ;  /* 0x00000009ff038212 */ /* 0x000fc800078e33ff */
[----:B------:R-:W-:-:S13]  /*0420*/  ISETP.NE.AND P0, PT, R3, RZ, PT ;  /* 0x000000ff0300720c */ /* 0x000fda0003f05270 */
[----:B------:R-:W-:Y:S05]  /*0430*/  @P0 BRA `(.L_x_4) ;  /* 0x0000000000200947 */ /* 0x000fea0003800000 */
[----:B------:R-:W-:Y:S01]  /*0440*/  MOV R8, 0x0 ;  /* 0x0000000000087802 */ /* 0x000fe20000000f00 */
[----:B------:R-:W0:Y:S01]  /*0450*/  LDCU.64 UR4, c[0x4][0x18] ;  /* 0x01000300ff0477ac */ /* 0x000e220008000a00 */
[----:B------:R-:W-:-:S04]  /*0460*/  CS2R R6, SRZ ;  /* 0x0000000000067805 */ /* 0x000fc8000001ff00 */
[----:B------:R-:W1:Y:S01]  /*0470*/  LDC.64 R8, c[0x4][R8] ;  /* 0x0100000008087b82 */ /* 0x000e620000000a00 */
[----:B0-----:R-:W-:Y:S02]  /*0480*/  IMAD.U32 R4, RZ, RZ, UR4 ;  /* 0x00000004ff047e24 */ /* 0x001fe4000f8e00ff */
[----:B------:R-:W-:-:S07]  /*0490*/  IMAD.U32 R5, RZ, RZ, UR5 ;  /* 0x00000005ff057e24 */ /* 0x000fce000f8e00ff */
[----:B------:R-:W-:-:S07]  /*04a0*/  LEPC R20, `(.L_x_4) ;  /* 0x000000001014794e */ /* 0x000fce0000000000 */
[----:B-1----:R-:W-:Y:S05]  /*04b0*/  CALL.ABS.NOINC R8 ;  /* 0x0000000008007343 */ /* 0x002fea0003c00000 */
.L_x_4:
[----:B------:R-:W-:Y:S05]  /*04c0*/  BSYNC.RECONVERGENT B6 ;  /* 0x0000000000067941 */ /* 0x000fea0003800200 */
.L_x_3:
[----:B------:R-:W-:Y:S02]  /*04d0*/  R2UR UR4, R18 ;  /* 0x00000000120472ca */ /* 0x000fe400000e0000 */
[----:B------:R-:W-:-:S13]  /*04e0*/  R2UR UR5, R19 ;  /* 0x00000000130572ca */ /* 0x000fda00000e0000 */
[----:B------:R-:W2:Y:S01]  /*04f0*/  LDG.E.64 R10, desc[UR4][R16.64+0x8] ;  /* 0x00000804100a7981 */ /* 0x000ea2000c1e1b00 */
[----:B------:R-:W-:Y:S01]  /*0500*/  MOV R8, 0x0 ;  /* 0x0000000000087802 */ /* 0x000fe20000000f00 */
[----:B------:R-:W0:Y:S01]  /*0510*/  LDCU.64 UR4, c[0x4][0x10] ;  /* 0x01000200ff0477ac */ /* 0x000e220008000a00 */
[----:B------:R-:W-:Y:S01]  /*0520*/  IMAD.MOV.U32 R6, RZ, RZ, R22 ;  /* 0x000000ffff067224 */ /* 0x000fe200078e0016 */
[----:B------:R-:W-:-:S03]  /*0530*/  MOV R7, R2 ;  /* 0x0000000200077202 */ /* 0x000fc60000000f00 */
[----:B------:R-:W1:Y:S01]  /*0540*/  LDC.64 R8, c[0x4][R8] ;  /* 0x0100000008087b82 */ /* 0x000e620000000a00 */
[----:B0-----:R-:W-:Y:S02]  /*0550*/  IMAD.U32 R4, RZ, RZ, UR4 ;  /* 0x00000004ff047e24 */ /* 0x001fe4000f8e00ff */
[----:B------:R-:W-:Y:S01]  /*0560*/  IMAD.U32 R5, RZ, RZ, UR5 ;  /* 0x00000005ff057e24 */ /* 0x000fe2000f8e00ff */
[----:B-12---:R0:W-:Y:S06]  /*0570*/  STL.64 [R1], R10 ;  /* 0x0000000a01007387 */ /* 0x0061ec0000100a00 */
[----:B------:R-:W-:-:S07]  /*0580*/  LEPC R20, `(.L_x_5) ;  /* 0x000000001014794e */ /* 0x000fce0000000000 */
[----:B0-----:R-:W-:Y:S05]  /*0590*/  CALL.ABS.NOINC R8 ;  /* 0x0000000008007343 */ /* 0x001fea0003c00000 */
.L_x_5:
[----:B------:R-:W0:Y:S01]  /*05a0*/  LDC R9, c[0x0][0x38c] ;  /* 0x0000e300ff097b82 */ /* 0x000e220000000800 */
[----:B------:R-:W-:Y:S01]  /*05b0*/  VIADD R0, R26, 0x2 ;  /* 0x000000021a007836 */ /* 0x000fe20000000000 */
[----:B------:R-:W-:Y:S01]  /*05c0*/  BSSY.RECONVERGENT B6, `(.L_x_6) ;  /* 0x0000021000067945 */ /* 0x000fe20003800200 */
[----:B------:R-:W-:-:S03]  /*05d0*/  IMAD.MOV.U32 R4, RZ, RZ, RZ ;  /* 0x000000ffff047224 */ /* 0x000fc600078e00ff */
[----:B------:R-:W-:Y:S02]  /*05e0*/  IABS R8, R0 ;  /* 0x0000000000087213 */ /* 0x000fe40000000000 */
[----:B------:R-:W-:Y:S02]  /*05f0*/  ISETP.GE.AND P1, PT, R0, RZ, PT ;  /* 0x000000ff0000720c */ /* 0x000fe40003f26270 */
[----:B0-----:R-:W-:Y:S02]  /*0600*/  IABS R6, R9 ;  /* 0x0000000900067213 */ /* 0x001fe40000000000 */
[----:B------:R-:W-:Y:S02]  /*0610*/  ISETP.NE.AND P2, PT, R9, RZ, PT ;  /* 0x000000ff0900720c */ /* 0x000fe40003f45270 */
[----:B------:R-:W0:Y:S08]  /*0620*/  I2F.RP R3, R6 ;  /* 0x0000000600037306 */ /* 0x000e300000209400 */
[----:B0-----:R-:W0:Y:S02]  /*0630*/  MUFU.RCP R3, R3 ;  /* 0x0000000300037308 */ /* 0x001e240000001000 */
[----:B0-----:R-:W-:-:S06]  /*0640*/  VIADD R5, R3, 0xffffffe ;  /* 0x0ffffffe03057836 */ /* 0x001fcc0000000000 */
[----:B------:R-:W0:Y:S02]  /*0650*/  F2I.FTZ.U32.TRUNC.NTZ R5, R5 ;  /* 0x0000000500057305 */ /* 0x000e24000021f000 */
[----:B0-----:R-:W-:-:S04]  /*0660*/  IMAD.MOV R7, RZ, RZ, -R5 ;  /* 0x000000ffff077224 */ /* 0x001fc800078e0a05 */
[----:B------:R-:W-:-:S04]  /*0670*/  IMAD R7, R7, R6, RZ ;  /* 0x0000000607077224 */ /* 0x000fc800078e02ff */
[----:B------:R-:W-:-:S04]  /*0680*/  IMAD.HI.U32 R7, R5, R7, R4 ;  /* 0x0000000705077227 */ /* 0x000fc800078e0004 */
[----:B------:R-:W-:-:S04]  /*0690*/  IMAD.MOV.U32 R4, RZ, RZ, R8 ;  /* 0x000000ffff047224 */ /* 0x000fc800078e0008 */
[----:B------:R-:W-:-:S04]  /*06a0*/  IMAD.HI.U32 R3, R7, R4, RZ ;  /* 0x0000000407037227 */ /* 0x000fc800078e00ff */
[----:B------:R-:W-:-:S04]  /*06b0*/  IMAD.MOV R3, RZ, RZ, -R3 ;  /* 0x000000ffff037224 */ /* 0x000fc800078e0a03 */
[----:B------:R-:W-:-:S05]  /*06c0*/  IMAD R3, R6, R3, R4 ;  /* 0x0000000306037224 */ /* 0x000fca00078e0204 */
[----:B------:R-:W-:-:S13]  /*06d0*/  ISETP.GT.U32.AND P0, PT, R6, R3, PT ;  /* 0x000000030600720c */ /* 0x000fda0003f04070 */
[----:B------:R-:W-:-:S05]  /*06e0*/  @!P0 IMAD.IADD R3, R3, 0x1, -R6 ;  /* 0x0000000103038824 */ /* 0x000fca00078e0a06 */
[----:B------:R-:W-:-:S13]  /*06f0*/  ISETP.GT.U32.AND P0, PT, R6, R3, PT ;  /* 0x000000030600720c */ /* 0x000fda0003f04070 */
[----:B------:R-:W-:-:S05]  /*0700*/  @!P0 IADD3 R3, PT, PT, R3, -R6, RZ ;  /* 0x8000000603038210 */ /* 0x000fca0007ffe0ff */
        /* <DEDUP_REMOVED lines=12> */
.L_x_7:
[----:B------:R-:W-:Y:S05]  /*07d0*/  BSYNC.RECONVERGENT B6 ;  /* 0x0000000000067941 */ /* 0x000fea0003800200 */
.L_x_6:
[----:B------:R-:W-:Y:S02]  /*07e0*/  R2UR UR4, R18 ;  /* 0x00000000120472ca */ /* 0x000fe400000e0000 */
[----:B------:R-:W-:-:S13]  /*07f0*/  R2UR UR5, R19 ;  /* 0x00000000130572ca */ /* 0x000fda00000e0000 */
[----:B------:R-:W2:Y:S01]  /*0800*/  LDG.E.64 R10, desc[UR4][R16.64+0x10] ;  /* 0x00001004100a7981 */ /* 0x000ea2000c1e1b00 */
[----:B------:R-:W-:Y:S01]  /*0810*/  MOV R8, 0x0 ;  /* 0x0000000000087802 */ /* 0x000fe20000000f00 */
[----:B------:R-:W0:Y:S01]  /*0820*/  LDCU.64 UR4, c[0x4][0x10] ;  /* 0x01000200ff0477ac */ /* 0x000e220008000a00 */
[----:B------:R-:W-:Y:S02]  /*0830*/  IMAD.MOV.U32 R6, RZ, RZ, R22 ;  /* 0x000000ffff067224 */ /* 0x000fe400078e0016 */
[----:B------:R-:W-:Y:S02]  /*0840*/  IMAD.MOV.U32 R7, RZ, RZ, R2 ;  /* 0x000000ffff077224 */ /* 0x000fe400078e0002 */
[----:B------:R-:W1:Y:S01]  /*0850*/  LDC.64 R8, c[0x4][R8] ;  /* 0x0100000008087b82 */ /* 0x000e620000000a00 */
[----:B0-----:R-:W-:Y:S02]  /*0860*/  IMAD.U32 R4, RZ, RZ, UR4 ;  /* 0x00000004ff047e24 */ /* 0x001fe4000f8e00ff */
[----:B------:R-:W-:Y:S01]  /*0870*/  IMAD.U32 R5, RZ, RZ, UR5 ;  /* 0x00000005ff057e24 */ /* 0x000fe2000f8e00ff */
[----:B-12---:R0:W-:Y:S06]  /*0880*/  STL.64 [R1], R10 ;  /* 0x0000000a01007387 */ /* 0x0061ec0000100a00 */
[----:B------:R-:W-:-:S07]  /*0890*/  LEPC R20, `(.L_x_8) ;  /* 0x000000001014794e */ /* 0x000fce0000000000 */
[----:B0-----:R-:W-:Y:S05]  /*08a0*/  CALL.ABS.NOINC R8 ;  /* 0x0000000008007343 */ /* 0x001fea0003c00000 */
.L_x_8:
        /* <DEDUP_REMOVED lines=10> */
[----:B0-----:R-:W-:-:S06]  /*0950*/  IADD3 R5, PT, PT, R3, 0xffffffe, RZ ;  /* 0x0ffffffe03057810 */ /* 0x001fcc0007ffe0ff */
        /* <DEDUP_REMOVED lines=11> */
[----:B------:R-:W-:-:S05]  /*0a10*/  @!P0 IMAD.IADD R3, R3, 0x1, -R6 ;  /* 0x0000000103038824 */ /* 0x000fca00078e0a06 */
[----:B------:R-:W-:Y:S02]  /*0a20*/  @!P1 IADD3 R3, PT, PT, -R3, RZ, RZ ;  /* 0x000000ff03039210 */ /* 0x000fe40007ffe1ff */
        /* <DEDUP_REMOVED lines=11> */
.L_x_10:
[----:B------:R-:W-:Y:S05]  /*0ae0*/  BSYNC.RECONVERGENT B6 ;  /* 0x0000000000067941 */ /* 0x000fea0003800200 */
.L_x_9:
        /* <DEDUP_REMOVED lines=13> */
.L_x_11:
        /* <DEDUP_REMOVED lines=12> */
[----:B0-----:R-:W-:-:S05]  /*0c80*/  IADD3 R7, PT, PT, RZ, -R5, RZ ;  /* 0x80000005ff077210 */ /* 0x001fca0007ffe0ff */
        /* <DEDUP_REMOVED lines=18> */
[----:B0-----:R-:W-:Y:S01]  /*0db0*/  MOV R4, UR4 ;  /* 0x0000000400047c02 */ /* 0x001fe20008000f00 */
[----:B------:R-:W-:-:S07]  /*0dc0*/  IMAD.U32 R5, RZ, RZ, UR5 ;  /* 0x00000005ff057e24 */ /* 0x000fce000f8e00ff */
[----:B------:R-:W-:-:S07]  /*0dd0*/  LEPC R20, `(.L_x_13) ;  /* 0x000000001014794e */ /* 0x000fce0000000000 */
[----:B-1----:R-:W-:Y:S05]  /*0de0*/  CALL.ABS.NOINC R8 ;  /* 0x0000000008007343 */ /* 0x002fea0003c00000 */
.L_x_13:
[----:B------:R-:W-:Y:S05]  /*0df0*/  BSYNC.RECONVERGENT B6 ;  /* 0x0000000000067941 */ /* 0x000fea0003800200 */
.L_x_12:
        /* <DEDUP_REMOVED lines=13> */
.L_x_14:
[----:B------:R-:W0:Y:S01]  /*0ed0*/  LDC R9, c[0x0][0x38c] ;  /* 0x0000e300ff097b82 */ /* 0x000e220000000800 */
[----:B------:R-:W-:Y:S01]  /*0ee0*/  IADD3 R0, PT, PT, R26, 0x5, RZ ;  /* 0x000000051a007810 */ /* 0x000fe20007ffe0ff */
[----:B------:R-:W-:Y:S01]  /*0ef0*/  IMAD.MOV.U32 R4, RZ, RZ, RZ ;  /* 0x000000ffff047224 */ /* 0x000fe200078e00ff */
[----:B------:R-:W-:Y:S02]  /*0f00*/  BSSY.RECONVERGENT B6, `(.L_x_15) ;  /* 0x0000020000067945 */ /* 0x000fe40003800200 */
[----:B------:R-:W-:Y:S02]  /*0f10*/  IABS R8, R0 ;  /* 0x0000000000087213 */ /* 0x000fe40000000000 */
[----:B------:R-:W-:Y:S02]  /*0f20*/  ISETP.GE.AND P1, PT, R0, RZ, PT ;  /* 0x000000ff0000720c */ /* 0x000fe40003f26270 */
[----:B0-----:R-:W-:Y:S02]  /*0f30*/  IABS R6, R9 ;  /* 0x0000000900067213 */ /* 0x001fe40000000000 */
[----:B------:R-:W-:-:S02]  /*0f40*/  ISETP.NE.AND P2, PT, R9, RZ, PT ;  /* 0x000000ff0900720c */ /* 0x000fc40003f45270 */
        /* <DEDUP_REMOVED lines=23> */
[----:B0-----:R-:W-:Y:S01]  /*10c0*/  IMAD.U32 R4, RZ, RZ, UR4 ;  /* 0x00000004ff047e24 */ /* 0x001fe2000f8e00ff */
[----:B------:R-:W-:-:S07]  /*10d0*/  MOV R5, UR5 ;  /* 0x0000000500057c02 */ /* 0x000fce0008000f00 */
[----:B------:R-:W-:-:S07]  /*10e0*/  LEPC R20, `(.L_x_16) ;  /* 0x000000001014794e */ /* 0x000fce0000000000 */
[----:B-1----:R-:W-:Y:S05]  /*10f0*/  CALL.ABS.NOINC R8 ;  /* 0x0000000008007343 */ /* 0x002fea0003c00000 */
.L_x_16:
[----:B------:R-:W-:Y:S05]  /*1100*/  BSYNC.RECONVERGENT B6 ;  /* 0x0000000000067941 */ /* 0x000fea0003800200 */
.L_x_15:
        /* <DEDUP_REMOVED lines=13> */
.L_x_17:
[----:B------:R-:W0:Y:S01]  /*11e0*/  LDC R9, c[0x0][0x38c] ;  /* 0x0000e300ff097b82 */ /* 0x000e220000000800 */
[----:B------:R-:W-:Y:S02]  /*11f0*/  HFMA2 R4, -RZ, RZ, 0, 0 ;  /* 0x00000000ff047431 */ /* 0x000fe400000001ff */
[----:B------:R-:W-:Y:S01]  /*1200*/  VIADD R0, R26, 0x6 ;  /* 0x000000061a007836 */ /* 0x000fe20000000000 */
[----:B------:R-:W-:Y:S04]  /*1210*/  BSSY.RECONVERGENT B6, `(.L_x_18) ;  /* 0x0000020000067945 */ /* 0x000fe80003800200 */
[----:B------:R-:W-:Y:S02]  /*1220*/  IABS R8, R0 ;  /* 0x0000000000087213 */ /* 0x000fe40000000000 */
[----:B------:R-:W-:-:S02]  /*1230*/  ISETP.GE.AND P1, PT, R0, RZ, PT ;  /* 0x000000ff0000720c */ /* 0x000fc40003f26270 */
        /* <DEDUP_REMOVED lines=29> */
.L_x_19:
[----:B------:R-:W-:Y:S05]  /*1410*/  BSYNC.RECONVERGENT B6 ;  /* 0x0000000000067941 */ /* 0x000fea0003800200 */
.L_x_18:
        /* <DEDUP_REMOVED lines=8> */
[----:B0-----:R-:W-:Y:S01]  /*14a0*/  MOV R4, UR4 ;  /* 0x0000000400047c02 */ /* 0x001fe20008000f00 */
[----:B------:R-:W-:Y:S01]  /*14b0*/  IMAD.U32 R5, RZ, RZ, UR5 ;  /* 0x00000005ff057e24 */ /* 0x000fe2000f8e00ff */
[----:B-12---:R0:W-:Y:S06]  /*14c0*/  STL.64 [R1], R10 ;  /* 0x0000000a01007387 */ /* 0x0061ec0000100a00 */
[----:B------:R-:W-:-:S07]  /*14d0*/  LEPC R20, `(.L_x_20) ;  /* 0x000000001014794e */ /* 0x000fce0000000000 */
[----:B0-----:R-:W-:Y:S05]  /*14e0*/  CALL.ABS.NOINC R8 ;  /* 0x0000000008007343 */ /* 0x001fea0003c00000 */
.L_x_20:
        /* <DEDUP_REMOVED lines=14> */
[----:B------:R-:W-:Y:S01]  /*15d0*/  IMAD.HI.U32 R7, R5, R7, R4 ;  /* 0x0000000705077227 */ /* 0x000fe200078e0004 */
[----:B------:R-:W-:-:S05]  /*15e0*/  MOV R4, R8 ;  /* 0x0000000800047202 */ /* 0x000fca0000000f00 */
        /* <DEDUP_REMOVED lines=19> */
.L_x_22:
[----:B------:R-:W-:Y:S05]  /*1720*/  BSYNC.RECONVERGENT B6 ;  /* 0x0000000000067941 */ /* 0x000fea0003800200 */
.L_x_21:
        /* <DEDUP_REMOVED lines=8> */
[----:B0-----:R-:W-:Y:S01]  /*17b0*/  IMAD.U32 R4, RZ, RZ, UR4 ;  /* 0x00000004ff047e24 */ /* 0x001fe2000f8e00ff */
[----:B------:R-:W-:Y:S01]  /*17c0*/  MOV R5, UR5 ;  /* 0x0000000500057c02 */ /* 0x000fe20008000f00 */
[----:B-12---:R0:W-:Y:S06]  /*17d0*/  STL.64 [R1], R16 ;  /* 0x0000001001007387 */ /* 0x0061ec0000100a00 */
[----:B------:R-:W-:-:S07]  /*17e0*/  LEPC R20, `(.L_x_23) ;  /* 0x000000001014794e */ /* 0x000fce0000000000 */
[----:B0-----:R-:W-:Y:S05]  /*17f0*/  CALL.ABS.NOINC R8 ;  /* 0x0000000008007343 */ /* 0x001fea0003c00000 */
.L_x_23:
[----:B------:R-:W0:Y:S01]  /*1800*/  LDC R9, c[0x0][0x38c] ;  /* 0x0000e300ff097b82 */ /* 0x000e220000000800 */
[----:B------:R-:W-:Y:S01]  /*1810*/  VIADD R26, R26, 0x8 ;  /* 0x000000081a1a7836 */ /* 0x000fe20000000000 */
[----:B------:R-:W-:Y:S04]  /*1820*/  BSSY.RECONVERGENT B6, `(.L_x_24) ;  /* 0x0000021000067945 */ /* 0x000fe80003800200 */
[----:B------:R-:W-:Y:S02]  /*1830*/  IABS R8, R26 ;  /* 0x0000001a00087213 */ /* 0x000fe40000000000 */
[----:B------:R-:W-:Y:S02]  /*1840*/  ISETP.GE.AND P1, PT, R26, RZ, PT ;  /* 0x000000ff1a00720c */ /* 0x000fe40003f26270 */
[----:B0-----:R-:W-:-:S02]  /*1850*/  IABS R7, R9 ;  /* 0x0000000900077213 */ /* 0x001fc40000000000 */
[----:B------:R-:W-:Y:S02]  /*1860*/  ISETP.NE.AND P2, PT, R9, RZ, PT ;  /* 0x000000ff0900720c */ /* 0x000fe40003f45270 */
        /* <DEDUP_REMOVED lines=9> */
[----:B------:R-:W-:-:S05]  /*1900*/  IMAD.HI.U32 R0, R6, R3, RZ ;  /* 0x0000000306007227 */ /* 0x000fca00078e00ff */
[----:B------:R-:W-:-:S05]  /*1910*/  IADD3 R0, PT, PT, -R0, RZ, RZ ;  /* 0x000000ff00007210 */ /* 0x000fca0007ffe1ff */
        /* <DEDUP_REMOVED lines=17> */
.L_x_25:
[----:B------:R-:W-:Y:S05]  /*1a30*/  BSYNC.RECONVERGENT B6 ;  /* 0x0000000000067941 */ /* 0x000fea0003800200 */
.L_x_24:
[----:B------:R-:W-:-:S13]  /*1a40*/  ISETP.NE.AND P0, PT, R26, R23, PT ;  /* 0x000000171a00720c */ /* 0x000fda0003f05270 */
[----:B------:R-:W-:Y:S05]  /*1a50*/  @P0 BRA `(.L_x_26) ;  /* 0xffffffe400d00947 */ /* 0x000fea000383ffff */
[----:B------:R-:W-:Y:S05]  /*1a60*/  BSYNC.RECONVERGENT B7 ;  /* 0x0000000000077941 */ /* 0x000fea0003800200 */
.L_x_1:
[----:B------:R-:W-:-:S13]  /*1a70*/  ISETP.NE.AND P0, PT, R25, RZ, PT ;  /* 0x000000ff1900720c */ /* 0x000fda0003f05270 */
[----:B------:R-:W-:Y:S05]  /*1a80*/  @!P0 EXIT ;  /* 0x000000000000894d */ /* 0x000fea0003800000 */
[----:B------:R-:W-:Y:S02]  /*1a90*/  ISETP.GE.U32.AND P0, PT, R25, 0x4, PT ;  /* 0x000000041900780c */ /* 0x000fe40003f06070 */
[----:B------:R-:W-:-:S11]  /*1aa0*/  LOP3.LUT R25, R24, 0x3, RZ, 0xc0, !PT ;  /* 0x0000000318197812 */ /* 0x000fd600078ec0ff */
[----:B------:R-:W-:Y:S05]  /*1ab0*/  @!P0 BRA `(.L_x_27) ;  /* 0x0000000800f88947 */ /* 0x000fea0003800000 */
        /* <DEDUP_REMOVED lines=15> */
.L_x_28:
[----:B------:R-:W0:Y:S01]  /*1bb0*/  LDC R9, c[0x0][0x38c] ;  /* 0x0000e300ff097b82 */ /* 0x000e220000000800 */
[----:B------:R-:W-:Y:S02]  /*1bc0*/  VIADD R0, R23, 0x1 ;  /* 0x0000000117007836 */ /* 0x000fe40000000000 */
        /* <DEDUP_REMOVED lines=17> */
[----:B------:R-:W-:-:S04]  /*1ce0*/  @!P0 IADD3 R3, PT, PT, R3, -R6, RZ ;  /* 0x8000000603038210 */ /* 0x000fc80007ffe0ff */
        /* <DEDUP_REMOVED lines=14> */
.L_x_29:
        /* <DEDUP_REMOVED lines=13> */
.L_x_30:
        /* <DEDUP_REMOVED lines=34> */
.L_x_31:
        /* <DEDUP_REMOVED lines=13> */
.L_x_32:
        /* <DEDUP_REMOVED lines=34> */
.L_x_33:
        /* <DEDUP_REMOVED lines=13> */
.L_x_34:
[----:B------:R-:W0:Y:S01]  /*2480*/  LDC R9, c[0x0][0x38c] ;  /* 0x0000e300ff097b82 */ /* 0x000e220000000800 */
[----:B------:R-:W-:-:S05]  /*2490*/  VIADD R23, R23, 0x4 ;  /* 0x0000000417177836 */ /* 0x000fca0000000000 */
[----:B------:R-:W-:Y:S02]  /*24a0*/  IABS R8, R23 ;  /* 0x0000001700087213 */ /* 0x000fe40000000000 */
[----:B------:R-:W-:Y:S02]  /*24b0*/  ISETP.GE.AND P1, PT, R23, RZ, PT ;  /* 0x000000ff1700720c */ /* 0x000fe40003f26270 */
[----:B0-----:R-:W-:Y:S02]  /*24c0*/  IABS R7, R9 ;  /* 0x0000000900077213 */ /* 0x001fe40000000000 */
[----:B------:R-:W-:Y:S02]  /*24d0*/  ISETP.NE.AND P2, PT, R9, RZ, PT ;  /* 0x000000ff0900720c */ /* 0x000fe40003f45270 */
[----:B------:R-:W0:Y:S08]  /*24e0*/  I2F.RP R0, R7 ;  /* 0x0000000700007306 */ /* 0x000e300000209400 */
[----:B0-----:R-:W0:Y:S02]  /*24f0*/  MUFU.RCP R0, R0 ;  /* 0x0000000000007308 */ /* 0x001e240000001000 */
[----:B0-----:R-:W-:-:S06]  /*2500*/  VIADD R4, R0, 0xffffffe ;  /* 0x0ffffffe00047836 */ /* 0x001fcc0000000000 */
[----:B------:R0:W1:Y:S02]  /*2510*/  F2I.FTZ.U32.TRUNC.NTZ R5, R4 ;  /* 0x0000000400057305 */ /* 0x000064000021f000 */
[----:B0-----:R-:W-:Y:S01]  /*2520*/  IMAD.MOV.U32 R4, RZ, RZ, RZ ;  /* 0x000000ffff047224 */ /* 0x001fe200078e00ff */
[----:B-1----:R-:W-:-:S05]  /*2530*/  IADD3 R6, PT, PT, RZ, -R5, RZ ;  /* 0x80000005ff067210 */ /* 0x002fca0007ffe0ff */
        /* <DEDUP_REMOVED lines=16> */
[----:B------:R-:W-:Y:S02]  /*2640*/  CS2R R6, SRZ ;  /* 0x0000000000067805 */ /* 0x000fe4000001ff00 */
[----:B------:R1:W2:Y:S01]  /*2650*/  LDC.64 R8, c[0x4][R0] ;  /* 0x0100000000087b82 */ /* 0x0002a20000000a00 */
[----:B0-----:R-:W-:Y:S01]  /*2660*/  MOV R4, UR4 ;  /* 0x0000000400047c02 */ /* 0x001fe20008000f00 */
[----:B-1----:R-:W-:-:S07]  /*2670*/  IMAD.U32 R5, RZ, RZ, UR5 ;  /* 0x00000005ff057e24 */ /* 0x002fce000f8e00ff */
[----:B------:R-:W-:-:S07]  /*2680*/  LEPC R20, `(.L_x_27) ;  /* 0x000000001014794e */ /* 0x000fce0000000000 */
[----:B--2---:R-:W-:Y:S05]  /*2690*/  CALL.ABS.NOINC R8 ;  /* 0x0000000008007343 */ /* 0x004fea0003c00000 */
.L_x_27:
[----:B------:R-:W-:-:S13]  /*26a0*/  ISETP.NE.AND P0, PT, R25, RZ, PT ;  /* 0x000000ff1900720c */ /* 0x000fda0003f05270 */
[----:B------:R-:W-:Y:S05]  /*26b0*/  @!P0 EXIT ;  /* 0x000000000000894d */ /* 0x000fea0003800000 */
[----:B------:R-:W-:-:S13]  /*26c0*/  ISETP.NE.AND P0, PT, R25, 0x1, PT ;  /* 0x000000011900780c */ /* 0x000fda0003f05270 */
        /* <DEDUP_REMOVED lines=16> */
.L_x_36:
[----:B------:R-:W0:Y:S01]  /*27d0*/  LDC R9, c[0x0][0x38c] ;  /* 0x0000e300ff097b82 */ /* 0x000e220000000800 */
[----:B------:R-:W-:-:S05]  /*27e0*/  VIADD R0, R23, 0x1 ;  /* 0x0000000117007836 */ /* 0x000fca0000000000 */
        /* <DEDUP_REMOVED lines=9> */
[----:B------:R-:W-:Y:S01]  /*2880*/  IMAD R7, R8, R3, RZ ;  /* 0x0000000308077224 */ /* 0x000fe200078e02ff */
[----:B------:R-:W-:-:S03]  /*2890*/  IABS R8, R0 ;  /* 0x0000000000087213 */ /* 0x000fc60000000000 */
[----:B------:R-:W-:-:S06]  /*28a0*/  IMAD.HI.U32 R7, R5, R7, R4 ;  /* 0x0000000705077227 */ /* 0x000fcc00078e0004 */
[----:B------:R-:W-:-:S04]  /*28b0*/  IMAD.HI.U32 R7, R7, R8, RZ ;  /* 0x0000000807077227 */ /* 0x000fc800078e00ff */
[----:B------:R-:W-:-:S04]  /*28c0*/  IMAD.MOV R7, RZ, RZ, -R7 ;  /* 0x000000ffff077224 */ /* 0x000fc800078e0a07 */
[----:B------:R-:W-:-:S05]  /*28d0*/  IMAD R8, R3, R7, R8 ;  /* 0x0000000703087224 */ /* 0x000fca00078e0208 */
[----:B------:R-:W-:-:S13]  /*28e0*/  ISETP.GT.U32.AND P0, PT, R3, R8, PT ;  /* 0x000000080300720c */ /* 0x000fda0003f04070 */
[----:B------:R-:W-:-:S05]  /*28f0*/  @!P0 IMAD.IADD R8, R8, 0x1, -R3 ;  /* 0x0000000108088824 */ /* 0x000fca00078e0a03 */
[----:B------:R-:W-:-:S13]  /*2900*/  ISETP.GT.U32.AND P0, PT, R3, R8, PT ;  /* 0x000000080300720c */ /* 0x000fda0003f04070 */
[----:B------:R-:W-:-:S04]  /*2910*/  @!P0 IMAD.IADD R8, R8, 0x1, -R3 ;  /* 0x0000000108088824 */ /* 0x000fc800078e0a03 */
[----:B------:R-:W-:-:S05]  /*2920*/  IMAD.MOV.U32 R0, RZ, RZ, R8 ;  /* 0x000000ffff007224 */ /* 0x000fca00078e0008 */
[----:B------:R-:W-:Y:S02]  /*2930*/  @!P1 IADD3 R0, PT, PT, -R0, RZ, RZ ;  /* 0x000000ff00009210 */ /* 0x000fe40007ffe1ff */
[----:B------:R-:W-:-:S04]  /*2940*/  @!P2 LOP3.LUT R0, RZ, R9, RZ, 0x33, !PT ;  /* 0x00000009ff00a212 */ /* 0x000fc800078e33ff */
[----:B------:R-:W-:-:S13]  /*2950*/  ISETP.NE.AND P0, PT, R0, RZ, PT ;  /* 0x000000ff0000720c */ /* 0x000fda0003f05270 */
[----:B------:R-:W-:Y:S05]  /*2960*/  @P0 BRA `(.L_x_37) ;  /* 0x0000000000200947 */ /* 0x000fea0003800000 */
[----:B------:R-:W-:Y:S01]  /*2970*/  MOV R0, 0x0 ;  /* 0x0000000000007802 */ /* 0x000fe20000000f00 */
[----:B------:R-:W0:Y:S01]  /*2980*/  LDCU.64 UR4, c[0x4][0x18] ;  /* 0x01000300ff0477ac */ /* 0x000e220008000a00 */
[----:B------:R-:W-:Y:S02]  /*2990*/  CS2R R6, SRZ ;  /* 0x0000000000067805 */ /* 0x000fe4000001ff00 */
[----:B------:R1:W2:Y:S01]  /*29a0*/  LDC.64 R8, c[0x4][R0] ;  /* 0x0100000000087b82 */ /* 0x0002a20000000a00 */
[----:B0-----:R-:W-:Y:S02]  /*29b0*/  IMAD.U32 R4, RZ, RZ, UR4 ;  /* 0x00000004ff047e24 */ /* 0x001fe4000f8e00ff */
[----:B-1----:R-:W-:-:S07]  /*29c0*/  IMAD.U32 R5, RZ, RZ, UR5 ;  /* 0x00000005ff057e24 */ /* 0x002fce000f8e00ff */
[----:B------:R-:W-:-:S07]  /*29d0*/  LEPC R20, `(.L_x_37) ;  /* 0x000000001014794e */ /* 0x000fce0000000000 */
[----:B--2---:R-:W-:Y:S05]  /*29e0*/  CALL.ABS.NOINC R8 ;  /* 0x0000000008007343 */ /* 0x004fea0003c00000 */
.L_x_37:
[----:B------:R-:W-:Y:S02]  /*29f0*/  R2UR UR4, R18 ;  /* 0x00000000120472ca */ /* 0x000fe400000e0000 */
[----:B------:R-:W-:-:S13]  /*2a00*/  R2UR UR5, R19 ;  /* 0x00000000130572ca */ /* 0x000fda00000e0000 */
[----:B------:R-:W2:Y:S01]  /*2a10*/  LDG.E.64 R16, desc[UR4][R16.64+0x8] ;  /* 0x0000080410107981 */ /* 0x000ea2000c1e1b00 */
[----:B------:R-:W-:Y:S01]  /*2a20*/  MOV R0, 0x0 ;  /* 0x0000000000007802 */ /* 0x000fe20000000f00 */
[----:B------:R-:W0:Y:S01]  /*2a30*/  LDCU.64 UR4, c[0x4][0x10] ;  /* 0x01000200ff0477ac */ /* 0x000e220008000a00 */
[----:B------:R-:W-:Y:S02]  /*2a40*/  IMAD.MOV.U32 R6, RZ, RZ, R22 ;  /* 0x000000ffff067224 */ /* 0x000fe400078e0016 */
[----:B------:R1:W3:Y:S01]  /*2a50*/  LDC.64 R8, c[0x4][R0] ;  /* 0x0100000000087b82 */ /* 0x0002e20000000a00 */
[----:B------:R-:W-:Y:S02]  /*2a60*/  IMAD.MOV.U32 R7, RZ, RZ, R2 ;  /* 0x000000ffff077224 */ /* 0x000fe400078e0002 */
[----:B0-----:R-:W-:Y:S02]  /*2a70*/  IMAD.U32 R4, RZ, RZ, UR4 ;  /* 0x00000004ff047e24 */ /* 0x001fe4000f8e00ff */
[----:B------:R-:W-:Y:S01]  /*2a80*/  IMAD.U32 R5, RZ, RZ, UR5 ;  /* 0x00000005ff057e24 */ /* 0x000fe2000f8e00ff */
[----:B--23--:R1:W-:Y:S06]  /*2a90*/  STL.64 [R1], R16 ;  /* 0x0000001001007387 */ /* 0x00c3ec0000100a00 */
[----:B------:R-:W-:-:S07]  /*2aa0*/  LEPC R20, `(.L_x_38) ;  /* 0x000000001014794e */ /* 0x000fce0000000000 */
[----:B-1----:R-:W-:Y:S05]  /*2ab0*/  CALL.ABS.NOINC R8 ;  /* 0x0000000008007343 */ /* 0x002fea0003c00000 */
.L_x_38:
        /* <DEDUP_REMOVED lines=8> */
[----:B0-----:R-:W-:-:S06]  /*2b40*/  IADD3 R4, PT, PT, R3, 0xffffffe, RZ ;  /* 0x0ffffffe03047810 */ /* 0x001fcc0007ffe0ff */
        /* <DEDUP_REMOVED lines=13> */
[----:B------:R-:W-:-:S04]  /*2c20*/  IMAD.MOV.U32 R0, RZ, RZ, R5 ;  /* 0x000000ffff007224 */ /* 0x000fc800078e0005 */
        /* <DEDUP_REMOVED lines=12> */
.L_x_35:
[----:B------:R-:W-:-:S04]  /*2cf0*/  LOP3.LUT R24, R24, 0x1, RZ, 0xc0, !PT ;  /* 0x0000000118187812 */ /* 0x000fc800078ec0ff */
[----:B------:R-:W-:-:S13]  /*2d00*/  ISETP.NE.U32.AND P0, PT, R24, 0x1, PT ;  /* 0x000000011800780c */ /* 0x000fda0003f05070 */
[----:B------:R-:W-:Y:S05]  /*2d10*/  @P0 EXIT ;  /* 0x000000000000094d */ /* 0x000fea0003800000 */
        /* <DEDUP_REMOVED lines=8> */
[----:B------:R-:W-:Y:S01]  /*2da0*/  IMAD.MOV.U32 R7, RZ, RZ, R2 ;  /* 0x000000ffff077224 */ /* 0x000fe200078e0002 */
[----:B------:R1:W3:Y:S01]  /*2db0*/  LDC.64 R10, c[0x4][R0] ;  /* 0x01000000000a7b82 */ /* 0x0002e20000000a00 */
[----:B0-----:R-:W-:Y:S02]  /*2dc0*/  IMAD.U32 R4, RZ, RZ, UR4 ;  /* 0x00000004ff047e24 */ /* 0x001fe4000f8e00ff */
[----:B------:R-:W-:Y:S01]  /*2dd0*/  IMAD.U32 R5, RZ, RZ, UR5 ;  /* 0x00000005ff057e24 */ /* 0x000fe2000f8e00ff */
[----:B--23--:R1:W-:Y:S06]  /*2de0*/  STL.64 [R1], R8 ;  /* 0x0000000801007387 */ /* 0x00c3ec0000100a00 */
[----:B------:R-:W-:-:S07]  /*2df0*/  LEPC R20, `(.L_x_39) ;  /* 0x000000001014794e */ /* 0x000fce0000000000 */
[----:B-1----:R-:W-:Y:S05]  /*2e00*/  CALL.ABS.NOINC R10 ;  /* 0x000000000a007343 */ /* 0x002fea0003c00000 */
.L_x_39:
        /* <DEDUP_REMOVED lines=11> */
[----:B------:R-:W-:Y:S02]  /*2ec0*/  IMAD R7, R2, R5, RZ ;  /* 0x0000000502077224 */ /* 0x000fe400078e02ff */
[----:B------:R-:W-:-:S04]  /*2ed0*/  IMAD.MOV.U32 R2, RZ, RZ, RZ ;  /* 0x000000ffff027224 */ /* 0x000fc800078e00ff */
        /* <DEDUP_REMOVED lines=12> */
[----:B------:R-:W-:Y:S05]  /*2fa0*/  @P0 EXIT ;  /* 0x000000000000094d */ /* 0x000fea0003800000 */
        /* <DEDUP_REMOVED lines=8> */
.L_x_40:
[----:B------:R-:W-:Y:S05]  /*3030*/  EXIT ;  /* 0x000000000000794d */ /* 0x000fea0003800000 */
.L_x_41:
[----:B------:R-:W-:-:S00]  /*3040*/  BRA `(.L_x_41) ;  /* 0xfffffffc00fc7947 */ /* 0x000fc0000383ffff */
[----:B------:R-:W-:-:S00]  /*3050*/  NOP ;  /* 0x0000000000007918 */ /* 0x000fc00000000000 */
        /* <DEDUP_REMOVED lines=10> */
.L_x_87:


//--------------------- .text._Z11normalize_2PdS_i --------------------------
	.section	.text._Z11normalize_2PdS_i,"ax",@progbits
	.align	128
        .global         _Z11normalize_2PdS_i
        .type           _Z11normalize_2PdS_i,@function
        .size           _Z11normalize_2PdS_i,(.L_x_85 - _Z11normalize_2PdS_i)
        .other          _Z11normalize_2PdS_i,@"STO_CUDA_ENTRY STV_DEFAULT"
_Z11normalize_2PdS_i:
.text._Z11normalize_2PdS_i:
[----:B------:R-:W-:Y:S01]  /*0000*/  LDC R1, c[0x0][0x37c] ;  /* 0x0000df00ff017b82 */ /* 0x000fe20000000800 */
[----:B------:R-:W0:Y:S07]  /*0010*/  S2R R0, SR_TID.X ;  /* 0x0000000000007919 */ /* 0x000e2e0000002100 */
[----:B------:R-:W0:Y:S01]  /*0020*/  S2UR UR4, SR_CTAID.X ;  /* 0x00000000000479c3 */ /* 0x000e220000002500 */
[----:B------:R-:W1:Y:S07]  /*0030*/  LDCU UR5, c[0x0][0x390] ;  /* 0x00007200ff0577ac */ /* 0x000e6e0008000800 */
[----:B------:R-:W0:Y:S02]  /*0040*/  LDC R3, c[0x0][0x360] ;  /* 0x0000d800ff037b82 */ /* 0x000e240000000800 */
[----:B0-----:R-:W-:-:S05]  /*0050*/  IMAD R3, R3, UR4, R0 ;  /* 0x0000000403037c24 */ /* 0x001fca000f8e0200 */
[----:B-1----:R-:W-:-:S13]  /*0060*/  ISETP.GE.AND P0, PT, R3, UR5, PT ;  /* 0x0000000503007c0c */ /* 0x002fda000bf06270 */
[----:B------:R-:W-:Y:S05]  /*0070*/  @P0 EXIT ;  /* 0x000000000000094d */ /* 0x000fea0003800000 */
[----:B------:R-:W0:Y:S01]  /*0080*/  LDC.64 R6, c[0x0][0x388] ;  /* 0x0000e200ff067b82 */ /* 0x000e220000000a00 */
[----:B------:R-:W0:Y:S07]  /*0090*/  LDCU.64 UR4, c[0x0][0x358] ;  /* 0x00006b00ff0477ac */ /* 0x000e2e0008000a00 */
[----:B------:R-:W1:Y:S01]  /*00a0*/  LDC.64 R4, c[0x0][0x380] ;  /* 0x0000e000ff047b82 */ /* 0x000e620000000a00 */
[----:B0-----:R-:W2:Y:S01]  /*00b0*/  LDG.E.64 R6, desc[UR4][R6.64] ;  /* 0x0000000406067981 */ /* 0x001ea2000c1e1b00 */
[----:B-1----:R-:W-:-:S05]  /*00c0*/  IMAD.WIDE R4, R3, 0x8, R4 ;  /* 0x0000000803047825 */ /* 0x002fca00078e0204 */
[----:B------:R-:W3:Y:S01]  /*00d0*/  LDG.E.64 R8, desc[UR4][R4.64] ;  /* 0x0000000404087981 */ /* 0x000ee2000c1e1b00 */
[----:B------:R-:W-:Y:S01]  /*00e0*/  IMAD.MOV.U32 R2, RZ, RZ, 0x1 ;  /* 0x00000001ff027424 */ /* 0x000fe200078e00ff */
[----:B------:R-:W-:Y:S01]  /*00f0*/  BSSY.RECONVERGENT B0, `(.L_x_42) ;  /* 0x0000012000007945 */ /* 0x000fe20003800200 */
[----:B--2---:R-:W0:Y:S01]  /*0100*/  MUFU.RCP64H R3, R7 ;  /* 0x0000000700037308 */ /* 0x004e220000001800 */
[----:B---3--:R-:W-:-:S03]  /*0110*/  FSETP.GEU.AND P1, PT, |R9|, 6.5827683646048100446e-37, PT ;  /* 0x036000000900780b */ /* 0x008fc60003f2e200 */
[----:B0-----:R-:W-:-:S08]  /*0120*/  DFMA R10, -R6, R2, 1 ;  /* 0x3ff00000060a742b */ /* 0x001fd00000000102 */
[----:B------:R-:W-:-:S08]  /*0130*/  DFMA R10, R10, R10, R10 ;  /* 0x0000000a0a0a722b */ /* 0x000fd0000000000a */
[----:B------:R-:W-:-:S08]  /*0140*/  DFMA R10, R2, R10, R2 ;  /* 0x0000000a020a722b */ /* 0x000fd00000000002 */
[----:B------:R-:W-:-:S08]  /*0150*/  DFMA R2, -R6, R10, 1 ;  /* 0x3ff000000602742b */ /* 0x000fd0000000010a */
[----:B------:R-:W-:-:S08]  /*0160*/  DFMA R2, R10, R2, R10 ;  /* 0x000000020a02722b */ /* 0x000fd0000000000a */
[----:B------:R-:W-:-:S08]  /*0170*/  DMUL R10, R8, R2 ;  /* 0x00000002080a7228 */ /* 0x000fd00000000000 */
[----:B------:R-:W-:-:S08]  /*0180*/  DFMA R12, -R6, R10, R8 ;  /* 0x0000000a060c722b */ /* 0x000fd00000000108 */
[----:B------:R-:W-:-:S10]  /*0190*/  DFMA R2, R2, R12, R10 ;  /* 0x0000000c0202722b */ /* 0x000fd4000000000a */
[----:B------:R-:W-:-:S05]  /*01a0*/  FFMA R0, RZ, R7, R3 ;  /* 0x00000007ff007223 */ /* 0x000fca0000000003 */
[----:B------:R-:W-:-:S13]  /*01b0*/  FSETP.GT.AND P0, PT, |R0|, 1.469367938527859385e-39, PT ;  /* 0x001000000000780b */ /* 0x000fda0003f04200 */
[----:B------:R-:W-:Y:S05]  /*01c0*/  @P0 BRA P1, `(.L_x_43) ;  /* 0x0000000000100947 */ /* 0x000fea0000800000 */
[----:B------:R-:W-:-:S07]  /*01d0*/  MOV R0, 0x1f0 ;  /* 0x000001f000007802 */ /* 0x000fce0000000f00 */
[----:B------:R-:W-:Y:S05]  /*01e0*/  CALL.REL.NOINC `($__internal_0_$__cuda_sm20_div_rn_f64_full) ;  /* 0x0000000000147944 */ /* 0x000fea0003c00000 */
[----:B------:R-:W-:Y:S02]  /*01f0*/  IMAD.MOV.U32 R2, RZ, RZ, R12 ;  /* 0x000000ffff027224 */ /* 0x000fe400078e000c */
[----:B------:R-:W-:-:S07]  /*0200*/  IMAD.MOV.U32 R3, RZ, RZ, R13 ;  /* 0x000000ffff037224 */ /* 0x000fce00078e000d */
.L_x_43:
[----:B------:R-:W-:Y:S05]  /*0210*/  BSYNC.RECONVERGENT B0 ;  /* 0x0000000000007941 */ /* 0x000fea0003800200 */
.L_x_42:
[----:B------:R-:W-:Y:S01]  /*0220*/  STG.E.64 desc[UR4][R4.64], R2 ;  /* 0x0000000204007986 */ /* 0x000fe2000c101b04 */
[----:B------:R-:W-:Y:S05]  /*0230*/  EXIT ;  /* 0x000000000000794d */ /* 0x000fea0003800000 */
        .weak           $__internal_0_$__cuda_sm20_div_rn_f64_full
        .type           $__internal_0_$__cuda_sm20_div_rn_f64_full,@function
        .size           $__internal_0_$__cuda_sm20_div_rn_f64_full,(.L_x_85 - $__internal_0_$__cuda_sm20_div_rn_f64_full)
$__internal_0_$__cuda_sm20_div_rn_f64_full:
[C---:B------:R-:W-:Y:S01]  /*0240*/  FSETP.GEU.AND P0, PT, |R7|.reuse, 1.469367938527859385e-39, PT ;  /* 0x001000000700780b */ /* 0x040fe20003f0e200 */
[----:B------:R-:W-:Y:S01]  /*0250*/  IMAD.MOV.U32 R16, RZ, RZ, 0x1 ;  /* 0x00000001ff107424 */ /* 0x000fe200078e00ff */
[----:B------:R-:W-:Y:S01]  /*0260*/  LOP3.LUT R2, R7, 0x800fffff, RZ, 0xc0, !PT ;  /* 0x800fffff07027812 */ /* 0x000fe200078ec0ff */
[----:B------:R-:W-:Y:S01]  /*0270*/  BSSY.RECONVERGENT B1, `(.L_x_44) ;  /* 0x0000055000017945 */ /* 0x000fe20003800200 */
[C---:B------:R-:W-:Y:S02]  /*0280*/  FSETP.GEU.AND P2, PT, |R9|.reuse, 1.469367938527859385e-39, PT ;  /* 0x001000000900780b */ /* 0x040fe40003f4e200 */
[----:B------:R-:W-:Y:S01]  /*0290*/  LOP3.LUT R3, R2, 0x3ff00000, RZ, 0xfc, !PT ;  /* 0x3ff0000002037812 */ /* 0x000fe200078efcff */
[----:B------:R-:W-:Y:S01]  /*02a0*/  IMAD.MOV.U32 R2, RZ, RZ, R6 ;  /* 0x000000ffff027224 */ /* 0x000fe200078e0006 */
[----:B------:R-:W-:Y:S02]  /*02b0*/  LOP3.LUT R12, R9, 0x7ff00000, RZ, 0xc0, !PT ;  /* 0x7ff00000090c7812 */ /* 0x000fe400078ec0ff */
[----:B------:R-:W-:-:S03]  /*02c0*/  LOP3.LUT R15, R7, 0x7ff00000, RZ, 0xc0, !PT ;  /* 0x7ff00000070f7812 */ /* 0x000fc600078ec0ff */
[----:B------:R-:W-:Y:S01]  /*02d0*/  @!P0 DMUL R2, R6, 8.98846567431157953865e+307 ;  /* 0x7fe0000006028828 */ /* 0x000fe20000000000 */
[----:B------:R-:W-:-:S03]  /*02e0*/  ISETP.GE.U32.AND P1, PT, R12, R15, PT ;  /* 0x0000000f0c00720c */ /* 0x000fc60003f26070 */
[----:B------:R-:W-:Y:S01]  /*02f0*/  @!P2 LOP3.LUT R13, R7, 0x7ff00000, RZ, 0xc0, !PT ;  /* 0x7ff00000070da812 */ /* 0x000fe200078ec0ff */
[----:B------:R-:W-:Y:S01]  /*0300*/  @!P2 IMAD.MOV.U32 R18, RZ, RZ, RZ ;  /* 0x000000ffff12a224 */ /* 0x000fe200078e00ff */
[----:B------:R-:W0:Y:S02]  /*0310*/  MUFU.RCP64H R17, R3 ;  /* 0x0000000300117308 */ /* 0x000e240000001800 */
[----:B------:R-:W-:Y:S01]  /*0320*/  @!P2 ISETP.GE.U32.AND P3, PT, R12, R13, PT ;  /* 0x0000000d0c00a20c */ /* 0x000fe20003f66070 */
[----:B------:R-:W-:-:S05]  /*0330*/  IMAD.MOV.U32 R13, RZ, RZ, 0x1ca00000 ;  /* 0x1ca00000ff0d7424 */ /* 0x000fca00078e00ff */
[----:B------:R-:W-:-:S04]  /*0340*/  @!P2 SEL R19, R13, 0x63400000, !P3 ;  /* 0x634000000d13a807 */ /* 0x000fc80005800000 */
[----:B------:R-:W-:-:S04]  /*0350*/  @!P2 LOP3.LUT R19, R19, 0x80000000, R9, 0xf8, !PT ;  /* 0x800000001313a812 */ /* 0x000fc800078ef809 */
[----:B------:R-:W-:Y:S01]  /*0360*/  @!P2 LOP3.LUT R19, R19, 0x100000, RZ, 0xfc, !PT ;  /* 0x001000001313a812 */ /* 0x000fe200078efcff */
[----:B0-----:R-:W-:-:S08]  /*0370*/  DFMA R10, R16, -R2, 1 ;  /* 0x3ff00000100a742b */ /* 0x001fd00000000802 */
[----:B------:R-:W-:-:S08]  /*0380*/  DFMA R10, R10, R10, R10 ;  /* 0x0000000a0a0a722b */ /* 0x000fd0000000000a */
[----:B------:R-:W-:Y:S01]  /*0390*/  DFMA R16, R16, R10, R16 ;  /* 0x0000000a1010722b */ /* 0x000fe20000000010 */
[----:B------:R-:W-:Y:S01]  /*03a0*/  SEL R11, R13, 0x63400000, !P1 ;  /* 0x634000000d0b7807 */ /* 0x000fe20004800000 */
[----:B------:R-:W-:-:S03]  /*03b0*/  IMAD.MOV.U32 R10, RZ, RZ, R8 ;  /* 0x000000ffff0a7224 */ /* 0x000fc600078e0008 */
[----:B------:R-:W-:-:S03]  /*03c0*/  LOP3.LUT R11, R11, 0x800fffff, R9, 0xf8, !PT ;  /* 0x800fffff0b0b7812 */ /* 0x000fc600078ef809 */
[----:B------:R-:W-:-:S03]  /*03d0*/  DFMA R20, R16, -R2, 1 ;  /* 0x3ff000001014742b */ /* 0x000fc60000000802 */
[----:B------:R-:W-:-:S05]  /*03e0*/  @!P2 DFMA R10, R10, 2, -R18 ;  /* 0x400000000a0aa82b */ /* 0x000fca0000000812 */
[----:B------:R-:W-:Y:S01]  /*03f0*/  DFMA R16, R16, R20, R16 ;  /* 0x000000141010722b */ /* 0x000fe20000000010 */
[----:B------:R-:W-:Y:S02]  /*0400*/  IMAD.MOV.U32 R21, RZ, RZ, R12 ;  /* 0x000000ffff157224 */ /* 0x000fe400078e000c */
[----:B------:R-:W-:Y:S01]  /*0410*/  IMAD.MOV.U32 R20, RZ, RZ, R15 ;  /* 0x000000ffff147224 */ /* 0x000fe200078e000f */
[----:B------:R-:W-:Y:S02]  /*0420*/  @!P0 LOP3.LUT R20, R3, 0x7ff00000, RZ, 0xc0, !PT ;  /* 0x7ff0000003148812 */ /* 0x000fe400078ec0ff */
[----:B------:R-:W-:Y:S02]  /*0430*/  @!P2 LOP3.LUT R21, R11, 0x7ff00000, RZ, 0xc0, !PT ;  /* 0x7ff000000b15a812 */ /* 0x000fe400078ec0ff */
[----:B------:R-:W-:Y:S01]  /*0440*/  DMUL R18, R16, R10 ;  /* 0x0000000a10127228 */ /* 0x000fe20000000000 */
[----:B------:R-:W-:Y:S02]  /*0450*/  VIADD R23, R20, 0xffffffff ;  /* 0xffffffff14177836 */ /* 0x000fe40000000000 */
[----:B------:R-:W-:-:S05]  /*0460*/  VIADD R22, R21, 0xffffffff ;  /* 0xffffffff15167836 */ /* 0x000fca0000000000 */
[----:B------:R-:W-:Y:S01]  /*0470*/  DFMA R14, R18, -R2, R10 ;  /* 0x80000002120e722b */ /* 0x000fe2000000000a */
[----:B------:R-:W-:-:S04]  /*0480*/  ISETP.GT.U32.AND P0, PT, R22, 0x7feffffe, PT ;  /* 0x7feffffe1600780c */ /* 0x000fc80003f04070 */
[----:B------:R-:W-:-:S03]  /*0490*/  ISETP.GT.U32.OR P0, PT, R23, 0x7feffffe, P0 ;  /* 0x7feffffe1700780c */ /* 0x000fc60000704470 */
[----:B------:R-:W-:-:S10]  /*04a0*/  DFMA R14, R16, R14, R18 ;  /* 0x0000000e100e722b */ /* 0x000fd40000000012 */
[----:B------:R-:W-:Y:S05]  /*04b0*/  @P0 BRA `(.L_x_45) ;  /* 0x00000000006c0947 */ /* 0x000fea0003800000 */
[----:B------:R-:W-:-:S04]  /*04c0*/  LOP3.LUT R9, R7, 0x7ff00000, RZ, 0xc0, !PT ;  /* 0x7ff0000007097812 */ /* 0x000fc800078ec0ff */
[CC--:B------:R-:W-:Y:S02]  /*04d0*/  VIADDMNMX R8, R12.reuse, -R9.reuse, 0xb9600000, !PT ;  /* 0xb96000000c087446 */ /* 0x0c0fe40007800909 */
[----:B------:R-:W-:Y:S02]  /*04e0*/  ISETP.GE.U32.AND P0, PT, R12, R9, PT ;  /* 0x000000090c00720c */ /* 0x000fe40003f06070 */
[----:B------:R-:W-:Y:S02]  /*04f0*/  VIMNMX R8, PT, PT, R8, 0x46a00000, PT ;  /* 0x46a0000008087848 */ /* 0x000fe40003fe0100 */
[----:B------:R-:W-:-:S05]  /*0500*/  SEL R13, R13, 0x63400000, !P0 ;  /* 0x634000000d0d7807 */ /* 0x000fca0004000000 */
[----:B------:R-:W-:Y:S02]  /*0510*/  IMAD.IADD R16, R8, 0x1, -R13 ;  /* 0x0000000108107824 */ /* 0x000fe400078e0a0d */
[----:B------:R-:W-:Y:S02]  /*0520*/  IMAD.MOV.U32 R8, RZ, RZ, RZ ;  /* 0x000000ffff087224 */ /* 0x000fe400078e00ff */
[----:B------:R-:W-:-:S06]  /*0530*/  VIADD R9, R16, 0x7fe00000 ;  /* 0x7fe0000010097836 */ /* 0x000fcc0000000000 */
[----:B------:R-:W-:-:S10]  /*0540*/  DMUL R12, R14, R8 ;  /* 0x000000080e0c7228 */ /* 0x000fd40000000000 */
[----:B------:R-:W-:-:S13]  /*0550*/  FSETP.GTU.AND P0, PT, |R13|, 1.469367938527859385e-39, PT ;  /* 0x001000000d00780b */ /* 0x000fda0003f0c200 */
[----:B------:R-:W-:Y:S05]  /*0560*/  @P0 BRA `(.L_x_46) ;  /* 0x0000000000940947 */ /* 0x000fea0003800000 */
[----:B------:R-:W-:Y:S01]  /*0570*/  DFMA R2, R14, -R2, R10 ;  /* 0x800000020e02722b */ /* 0x000fe2000000000a */
[----:B------:R-:W-:-:S09]  /*0580*/  IMAD.MOV.U32 R8, RZ, RZ, RZ ;  /* 0x000000ffff087224 */ /* 0x000fd200078e00ff */
[C---:B------:R-:W-:Y:S02]  /*0590*/  FSETP.NEU.AND P0, PT, R3.reuse, RZ, PT ;  /* 0x000000ff0300720b */ /* 0x040fe40003f0d000 */
[----:B------:R-:W-:-:S04]  /*05a0*/  LOP3.LUT R7, R3, 0x80000000, R7, 0x48, !PT ;  /* 0x8000000003077812 */ /* 0x000fc800078e4807 */
[----:B------:R-:W-:-:S07]  /*05b0*/  LOP3.LUT R9, R7, R9, RZ, 0xfc, !PT ;  /* 0x0000000907097212 */ /* 0x000fce00078efcff */
[----:B------:R-:W-:Y:S05]  /*05c0*/  @!P0 BRA `(.L_x_46) ;  /* 0x00000000007c8947 */ /* 0x000fea0003800000 */
[----:B------:R-:W-:Y:S01]  /*05d0*/  IMAD.MOV R3, RZ, RZ, -R16 ;  /* 0x000000ffff037224 */ /* 0x000fe200078e0a10 */
[----:B------:R-:W-:Y:S01]  /*05e0*/  DMUL.RP R8, R14, R8 ;  /* 0x000000080e087228 */ /* 0x000fe20000008000 */
[----:B------:R-:W-:-:S06]  /*05f0*/  IMAD.MOV.U32 R2, RZ, RZ, RZ ;  /* 0x000000ffff027224 */ /* 0x000fcc00078e00ff */
[----:B------:R-:W-:-:S03]  /*0600*/  DFMA R2, R12, -R2, R14 ;  /* 0x800000020c02722b */ /* 0x000fc6000000000e */
[----:B------:R-:W-:-:S03]  /*0610*/  LOP3.LUT R7, R9, R7, RZ, 0x3c, !PT ;  /* 0x0000000709077212 */ /* 0x000fc600078e3cff */
[----:B------:R-:W-:-:S04]  /*0620*/  IADD3 R2, PT, PT, -R16, -0x43300000, RZ ;  /* 0xbcd0000010027810 */ /* 0x000fc80007ffe1ff */
[----:B------:R-:W-:-:S04]  /*0630*/  FSETP.NEU.AND P0, PT, |R3|, R2, PT ;  /* 0x000000020300720b */ /* 0x000fc80003f0d200 */
[----:B------:R-:W-:Y:S02]  /*0640*/  FSEL R12, R8, R12, !P0 ;  /* 0x0000000c080c7208 */ /* 0x000fe40004000000 */
[----:B------:R-:W-:Y:S01]  /*0650*/  FSEL R13, R7, R13, !P0 ;  /* 0x0000000d070d7208 */ /* 0x000fe20004000000 */
[----:B------:R-:W-:Y:S06]  /*0660*/  BRA `(.L_x_46) ;  /* 0x0000000000547947 */ /* 0x000fec0003800000 */
.L_x_45:
[----:B------:R-:W-:-:S14]  /*0670*/  DSETP.NAN.AND P0, PT, R8, R8, PT ;  /* 0x000000080800722a */ /* 0x000fdc0003f08000 */
[----:B------:R-:W-:Y:S05]  /*0680*/  @P0 BRA `(.L_x_47) ;  /* 0x0000000000440947 */ /* 0x000fea0003800000 */
[----:B------:R-:W-:-:S14]  /*0690*/  DSETP.NAN.AND P0, PT, R6, R6, PT ;  /* 0x000000060600722a */ /* 0x000fdc0003f08000 */
[----:B------:R-:W-:Y:S05]  /*06a0*/  @P0 BRA `(.L_x_48) ;  /* 0x0000000000300947 */ /* 0x000fea0003800000 */
[----:B------:R-:W-:Y:S01]  /*06b0*/  ISETP.NE.AND P0, PT, R21, R20, PT ;  /* 0x000000141500720c */ /* 0x000fe20003f05270 */
[----:B------:R-:W-:Y:S02]  /*06c0*/  IMAD.MOV.U32 R12, RZ, RZ, 0x0 ;  /* 0x00000000ff0c7424 */ /* 0x000fe400078e00ff */
[----:B------:R-:W-:-:S10]  /*06d0*/  IMAD.MOV.U32 R13, RZ, RZ, -0x80000 ;  /* 0xfff80000ff0d7424 */ /* 0x000fd400078e00ff */
[----:B------:R-:W-:Y:S05]  /*06e0*/  @!P0 BRA `(.L_x_46) ;  /* 0x0000000000348947 */ /* 0x000fea0003800000 */
[----:B------:R-:W-:Y:S02]  /*06f0*/  ISETP.NE.AND P0, PT, R21, 0x7ff00000, PT ;  /* 0x7ff000001500780c */ /* 0x000fe40003f05270 */
[----:B------:R-:W-:Y:S02]  /*0700*/  LOP3.LUT R13, R9, 0x80000000, R7, 0x48, !PT ;  /* 0x80000000090d7812 */ /* 0x000fe400078e4807 */
[----:B------:R-:W-:-:S13]  /*0710*/  ISETP.EQ.OR P0, PT, R20, RZ, !P0 ;  /* 0x000000ff1400720c */ /* 0x000fda0004702670 */
[----:B------:R-:W-:Y:S01]  /*0720*/  @P0 LOP3.LUT R2, R13, 0x7ff00000, RZ, 0xfc, !PT ;  /* 0x7ff000000d020812 */ /* 0x000fe200078efcff */
[----:B------:R-:W-:Y:S02]  /*0730*/  @!P0 IMAD.MOV.U32 R12, RZ, RZ, RZ ;  /* 0x000000ffff0c8224 */ /* 0x000fe400078e00ff */
[----:B------:R-:W-:Y:S02]  /*0740*/  @P0 IMAD.MOV.U32 R12, RZ, RZ, RZ ;  /* 0x000000ffff0c0224 */ /* 0x000fe400078e00ff */
[----:B------:R-:W-:Y:S01]  /*0750*/  @P0 IMAD.MOV.U32 R13, RZ, RZ, R2 ;  /* 0x000000ffff0d0224 */ /* 0x000fe200078e0002 */
[----:B------:R-:W-:Y:S06]  /*0760*/  BRA `(.L_x_46) ;  /* 0x0000000000147947 */ /* 0x000fec0003800000 */
.L_x_48:
[----:B------:R-:W-:Y:S01]  /*0770*/  LOP3.LUT R13, R7, 0x80000, RZ, 0xfc, !PT ;  /* 0x00080000070d7812 */ /* 0x000fe200078efcff */
[----:B------:R-:W-:Y:S01]  /*0780*/  IMAD.MOV.U32 R12, RZ, RZ, R6 ;  /* 0x000000ffff0c7224 */ /* 0x000fe200078e0006 */
[----:B------:R-:W-:Y:S06]  /*0790*/  BRA `(.L_x_46) ;  /* 0x0000000000087947 */ /* 0x000fec0003800000 */
.L_x_47:
[----:B------:R-:W-:Y:S01]  /*07a0*/  LOP3.LUT R13, R9, 0x80000, RZ, 0xfc, !PT ;  /* 0x00080000090d7812 */ /* 0x000fe200078efcff */
[----:B------:R-:W-:-:S07]  /*07b0*/  IMAD.MOV.U32 R12, RZ, RZ, R8 ;  /* 0x000000ffff0c7224 */ /* 0x000fce00078e0008 */
.L_x_46:
[----:B------:R-:W-:Y:S05]  /*07c0*/  BSYNC.RECONVERGENT B1 ;  /* 0x0000000000017941 */ /* 0x000fea0003800200 */
.L_x_44:
[----:B------:R-:W-:Y:S02]  /*07d0*/  IMAD.MOV.U32 R2, RZ, RZ, R0 ;  /* 0x000000ffff027224 */ /* 0x000fe400078e0000 */
[----:B------:R-:W-:-:S04]  /*07e0*/  IMAD.MOV.U32 R3, RZ, RZ, 0x0 ;  /* 0x00000000ff037424 */ /* 0x000fc800078e00ff */
[----:B------:R-:W-:Y:S05]  /*07f0*/  RET.REL.NODEC R2 `(_Z11normalize_2PdS_i) ;  /* 0xfffffff802007950 */ /* 0x000fea0003c3ffff */
.L_x_49:
        /* <DEDUP_REMOVED lines=16> */
.L_x_85:


//--------------------- .text._Z11normalize_1PdS_iS_i --------------------------
	.section	.text._Z11normalize_1PdS_iS_i,"ax",@progbits
	.align	128
        .global         _Z11normalize_1PdS_iS_i
        .type           _Z11normalize_1PdS_iS_i,@function
        .size           _Z11normalize_1PdS_iS_i,(.L_x_86 - _Z11normalize_1PdS_iS_i)
        .other          _Z11normalize_1PdS_iS_i,@"STO_CUDA_ENTRY STV_DEFAULT"
_Z11normalize_1PdS_iS_i:
.text._Z11normalize_1PdS_iS_i:
[----:B------:R-:W-:Y:S01]  /*0000*/  LDC R1, c[0x0][0x37c] ;  /* 0x0000df00ff017b82 */ /* 0x000fe20000000800 */
[----:B------:R-:W0:Y:S01]  /*0010*/  LDCU UR6, c[0x0][0x390] ;  /* 0x00007200ff0677ac */ /* 0x000e220008000800 */
[----:B------:R-:W-:Y:S01]  /*0020*/  CS2R R18, SRZ ;  /* 0x0000000000127805 */ /* 0x000fe2000001ff00 */
[----:B------:R-:W1:Y:S01]  /*0030*/  LDCU.64 UR10, c[0x0][0x358] ;  /* 0x00006b00ff0a77ac */ /* 0x000e620008000a00 */
[----:B0-----:R-:W-:-:S09]  /*0040*/  UISETP.GE.AND UP0, UPT, UR6, 0x1, UPT ;  /* 0x000000010600788c */ /* 0x001fd2000bf06270 */
[----:B-1----:R-:W-:Y:S05]  /*0050*/  BRA.U !UP0, `(.L_x_50) ;  /* 0x0000000508ac7547 */ /* 0x002fea000b800000 */
[----:B------:R-:W-:Y:S01]  /*0060*/  UISETP.GE.U32.AND UP1, UPT, UR6, 0x10, UPT ;  /* 0x000000100600788c */ /* 0x000fe2000bf26070 */
[----:B------:R-:W-:Y:S01]  /*0070*/  IMAD.MOV.U32 R0, RZ, RZ, RZ ;  /* 0x000000ffff007224 */ /* 0x000fe200078e00ff */
[----:B------:R-:W-:Y:S01]  /*0080*/  ULOP3.LUT UR7, UR6, 0xf, URZ, 0xc0, !UPT ;  /* 0x0000000f06077892 */ /* 0x000fe2000f8ec0ff */
[----:B------:R-:W-:-:S03]  /*0090*/  CS2R R18, SRZ ;  /* 0x0000000000127805 */ /* 0x000fc6000001ff00 */
[----:B------:R-:W-:-:S03]  /*00a0*/  UISETP.NE.AND UP0, UPT, UR7, URZ, UPT ;  /* 0x000000ff0700728c */ /* 0x000fc6000bf05270 */
[----:B------:R-:W-:Y:S08]  /*00b0*/  BRA.U !UP1, `(.L_x_51) ;  /* 0x0000000109b87547 */ /* 0x000ff0000b800000 */
[----:B------:R-:W0:Y:S01]  /*00c0*/  LDCU.64 UR4, c[0x0][0x380] ;  /* 0x00007000ff0477ac */ /* 0x000e220008000a00 */
[----:B------:R-:W-:Y:S01]  /*00d0*/  CS2R R18, SRZ ;  /* 0x0000000000127805 */ /* 0x000fe2000001ff00 */
[----:B------:R-:W-:-:S04]  /*00e0*/  ULOP3.LUT UR8, UR6, 0x7ffffff0, URZ, 0xc0, !UPT ;  /* 0x7ffffff006087892 */ /* 0x000fc8000f8ec0ff */
[----:B------:R-:W-:Y:S02]  /*00f0*/  UIADD3 UR9, UPT, UPT, -UR8, URZ, URZ ;  /* 0x000000ff08097290 */ /* 0x000fe4000fffe1ff */
[----:B------:R-:W-:Y:S01]  /*0100*/  IMAD.U32 R0, RZ, RZ, UR8 ;  /* 0x00000008ff007e24 */ /* 0x000fe2000f8e00ff */
[----:B0-----:R-:W-:-:S04]  /*0110*/  UIADD3 UR4, UP1, UPT, UR4, 0x40, URZ ;  /* 0x0000004004047890 */ /* 0x001fc8000ff3e0ff */
[----:B------:R-:W-:Y:S02]  /*0120*/  UIADD3.X UR5, UPT, UPT, URZ, UR5, URZ, UP1, !UPT ;  /* 0x00000005ff057290 */ /* 0x000fe40008ffe4ff */
[----:B------:R-:W-:-:S04]  /*0130*/  MOV R2, UR4 ;  /* 0x0000000400027c02 */ /* 0x000fc80008000f00 */
[----:B------:R-:W-:-:S07]  /*0140*/  IMAD.U32 R3, RZ, RZ, UR5 ;  /* 0x00000005ff037e24 */ /* 0x000fce000f8e00ff */
.L_x_52:
[----:B------:R-:W2:Y:S04]  /*0150*/  LDG.E.64 R24, desc[UR10][R2.64+-0x40] ;  /* 0xffffc00a02187981 */ /* 0x000ea8000c1e1b00 */
[----:B------:R-:W3:Y:S04]  /*0160*/  LDG.E.64 R20, desc[UR10][R2.64+-0x38] ;  /* 0xffffc80a02147981 */ /* 0x000ee8000c1e1b00 */
[----:B------:R-:W4:Y:S04]  /*0170*/  LDG.E.64 R22, desc[UR10][R2.64+-0x30] ;  /* 0xffffd00a02167981 */ /* 0x000f28000c1e1b00 */
[----:B------:R-:W5:Y:S04]  /*0180*/  LDG.E.64 R4, desc[UR10][R2.64+-0x28] ;  /* 0xffffd80a02047981 */ /* 0x000f68000c1e1b00 */
[----:B------:R-:W5:Y:S04]  /*0190*/  LDG.E.64 R6, desc[UR10][R2.64+-0x20] ;  /* 0xffffe00a02067981 */ /* 0x000f68000c1e1b00 */
[----:B------:R-:W5:Y:S04]  /*01a0*/  LDG.E.64 R8, desc[UR10][R2.64+-0x18] ;  /* 0xffffe80a02087981 */ /* 0x000f68000c1e1b00 */
[----:B------:R-:W5:Y:S04]  /*01b0*/  LDG.E.64 R10, desc[UR10][R2.64+-0x10] ;  /* 0xfffff00a020a7981 */ /* 0x000f68000c1e1b00 */
[----:B------:R-:W5:Y:S04]  /*01c0*/  LDG.E.64 R12, desc[UR10][R2.64+-0x8] ;  /* 0xfffff80a020c7981 */ /* 0x000f68000c1e1b00 */
[----:B------:R-:W5:Y:S04]  /*01d0*/  LDG.E.64 R14, desc[UR10][R2.64] ;  /* 0x0000000a020e7981 */ /* 0x000f68000c1e1b00 */
[----:B------:R-:W5:Y:S01]  /*01e0*/  LDG.E.64 R16, desc[UR10][R2.64+0x8] ;  /* 0x0000080a02107981 */ /* 0x000f62000c1e1b00 */
[----:B--2---:R-:W-:-:S03]  /*01f0*/  DFMA R24, R24, R24, R18 ;  /* 0x000000181818722b */ /* 0x004fc60000000012 */
[----:B------:R-:W2:Y:S05]  /*0200*/  LDG.E.64 R18, desc[UR10][R2.64+0x10] ;  /* 0x0000100a02127981 */ /* 0x000eaa000c1e1b00 */
[----:B---3--:R-:W-:Y:S01]  /*0210*/  DFMA R24, R20, R20, R24 ;  /* 0x000000141418722b */ /* 0x008fe20000000018 */
[----:B------:R-:W3:Y:S07]  /*0220*/  LDG.E.64 R20, desc[UR10][R2.64+0x18] ;  /* 0x0000180a02147981 */ /* 0x000eee000c1e1b00 */
[----:B----4-:R-:W-:Y:S01]  /*0230*/  DFMA R24, R22, R22, R24 ;  /* 0x000000161618722b */ /* 0x010fe20000000018 */
[----:B------:R-:W4:Y:S07]  /*0240*/  LDG.E.64 R22, desc[UR10][R2.64+0x20] ;  /* 0x0000200a02167981 */ /* 0x000f2e000c1e1b00 */
[----:B-----5:R-:W-:Y:S01]  /*0250*/  DFMA R24, R4, R4, R24 ;  /* 0x000000040418722b */ /* 0x020fe20000000018 */
[----:B------:R-:W5:Y:S07]  /*0260*/  LDG.E.64 R4, desc[UR10][R2.64+0x28] ;  /* 0x0000280a02047981 */ /* 0x000f6e000c1e1b00 */
[----:B------:R-:W-:Y:S01]  /*0270*/  DFMA R24, R6, R6, R24 ;  /* 0x000000060618722b */ /* 0x000fe20000000018 */
[----:B------:R-:W5:Y:S07]  /*0280*/  LDG.E.64 R6, desc[UR10][R2.64+0x30] ;  /* 0x0000300a02067981 */ /* 0x000f6e000c1e1b00 */
[----:B------:R-:W-:Y:S01]  /*0290*/  DFMA R24, R8, R8, R24 ;  /* 0x000000080818722b */ /* 0x000fe20000000018 */
[----:B------:R0:W5:Y:S01]  /*02a0*/  LDG.E.64 R8, desc[UR10][R2.64+0x38] ;  /* 0x0000380a02087981 */ /* 0x000162000c1e1b00 */
[----:B------:R-:W-:-:S04]  /*02b0*/  UIADD3 UR9, UPT, UPT, UR9, 0x10, URZ ;  /* 0x0000001009097890 */ /* 0x000fc8000fffe0ff */
[----:B------:R-:W-:Y:S02]  /*02c0*/  UISETP.NE.AND UP1, UPT, UR9, URZ, UPT ;  /* 0x000000ff0900728c */ /* 0x000fe4000bf25270 */
[----:B------:R-:W-:Y:S01]  /*02d0*/  DFMA R24, R10, R10, R24 ;  /* 0x0000000a0a18722b */ /* 0x000fe20000000018 */
[----:B0-----:R-:W-:-:S07]  /*02e0*/  IADD3 R2, P0, PT, R2, 0x80, RZ ;  /* 0x0000008002027810 */ /* 0x001fce0007f1e0ff */
[----:B------:R-:W-:Y:S01]  /*02f0*/  DFMA R24, R12, R12, R24 ;  /* 0x0000000c0c18722b */ /* 0x000fe20000000018 */
[----:B------:R-:W-:-:S07]  /*0300*/  IMAD.X R3, RZ, RZ, R3, P0 ;  /* 0x000000ffff037224 */ /* 0x000fce00000e0603 */
[----:B------:R-:W-:-:S08]  /*0310*/  DFMA R24, R14, R14, R24 ;  /* 0x0000000e0e18722b */ /* 0x000fd00000000018 */
[----:B------:R-:W-:-:S08]  /*0320*/  DFMA R24, R16, R16, R24 ;  /* 0x000000101018722b */ /* 0x000fd00000000018 */
[----:B--2---:R-:W-:-:S08]  /*0330*/  DFMA R24, R18, R18, R24 ;  /* 0x000000121218722b */ /* 0x004fd00000000018 */
[----:B---3--:R-:W-:-:S08]  /*0340*/  DFMA R24, R20, R20, R24 ;  /* 0x000000141418722b */ /* 0x008fd00000000018 */
[----:B----4-:R-:W-:-:S08]  /*0350*/  DFMA R24, R22, R22, R24 ;  /* 0x000000161618722b */ /* 0x010fd00000000018 */
[----:B-----5:R-:W-:-:S08]  /*0360*/  DFMA R24, R4, R4, R24 ;  /* 0x000000040418722b */ /* 0x020fd00000000018 */
[----:B------:R-:W-:-:S08]  /*0370*/  DFMA R24, R6, R6, R24 ;  /* 0x000000060618722b */ /* 0x000fd00000000018 */
[----:B------:R-:W-:Y:S01]  /*0380*/  DFMA R18, R8, R8, R24 ;  /* 0x000000080812722b */ /* 0x000fe20000000018 */
[----:B------:R-:W-:Y:S10]  /*0390*/  BRA.U UP1, `(.L_x_52) ;  /* 0xfffffffd016c7547 */ /* 0x000ff4000b83ffff */
.L_x_51:
[----:B------:R-:W-:Y:S05]  /*03a0*/  BRA.U !UP0, `(.L_x_50) ;  /* 0x0000000108d87547 */ /* 0x000fea000b800000 */
[----:B------:R-:W-:Y:S02]  /*03b0*/  UISETP.GE.U32.AND UP0, UPT, UR7, 0x8, UPT ;  /* 0x000000080700788c */ /* 0x000fe4000bf06070 */
[----:B------:R-:W-:-:S04]  /*03c0*/  ULOP3.LUT UR5, UR6, 0x7, URZ, 0xc0, !UPT ;  /* 0x0000000706057892 */ /* 0x000fc8000f8ec0ff */
[----:B------:R-:W-:-:S03]  /*03d0*/  UISETP.NE.AND UP1, UPT, UR5, URZ, UPT ;  /* 0x000000ff0500728c */ /* 0x000fc6000bf25270 */
[----:B------:R-:W-:Y:S08]  /*03e0*/  BRA.U !UP0, `(.L_x_53) ;  /* 0x00000001084c7547 */ /* 0x000ff0000b800000 */
[----:B------:R-:W0:Y:S02]  /*03f0*/  LDC.64 R10, c[0x0][0x380] ;  /* 0x0000e000ff0a7b82 */ /* 0x000e240000000a00 */
[----:B0-----:R-:W-:-:S05]  /*0400*/  IMAD.WIDE.U32 R10, R0, 0x8, R10 ;  /* 0x00000008000a7825 */ /* 0x001fca00078e000a */
[----:B------:R-:W2:Y:S04]  /*0410*/  LDG.E.64 R12, desc[UR10][R10.64] ;  /* 0x0000000a0a0c7981 */ /* 0x000ea8000c1e1b00 */
[----:B------:R-:W3:Y:S04]  /*0420*/  LDG.E.64 R14, desc[UR10][R10.64+0x8] ;  /* 0x0000080a0a0e7981 */ /* 0x000ee8000c1e1b00 */
[----:B------:R-:W4:Y:S04]  /*0430*/  LDG.E.64 R16, desc[UR10][R10.64+0x10] ;  /* 0x0000100a0a107981 */ /* 0x000f28000c1e1b00 */
[----:B------:R-:W5:Y:S04]  /*0440*/  LDG.E.64 R20, desc[UR10][R10.64+0x18] ;  /* 0x0000180a0a147981 */ /* 0x000f68000c1e1b00 */
[----:B------:R-:W5:Y:S04]  /*0450*/  LDG.E.64 R6, desc[UR10][R10.64+0x20] ;  /* 0x0000200a0a067981 */ /* 0x000f68000c1e1b00 */
[----:B------:R-:W5:Y:S04]  /*0460*/  LDG.E.64 R4, desc[UR10][R10.64+0x28] ;  /* 0x0000280a0a047981 */ /* 0x000f68000c1e1b00 */
[----:B------:R-:W5:Y:S04]  /*0470*/  LDG.E.64 R2, desc[UR10][R10.64+0x30] ;  /* 0x0000300a0a027981 */ /* 0x000f68000c1e1b00 */
[----:B------:R-:W5:Y:S01]  /*0480*/  LDG.E.64 R8, desc[UR10][R10.64+0x38] ;  /* 0x0000380a0a087981 */ /* 0x000f62000c1e1b00 */
[----:B------:R-:W-:Y:S01]  /*0490*/  IADD3 R0, PT, PT, R0, 0x8, RZ ;  /* 0x0000000800007810 */ /* 0x000fe20007ffe0ff */
[----:B--2---:R-:W-:-:S08]  /*04a0*/  DFMA R12, R12, R12, R18 ;  /* 0x0000000c0c0c722b */ /* 0x004fd00000000012 */
[----:B---3--:R-:W-:-:S08]  /*04b0*/  DFMA R12, R14, R14, R12 ;  /* 0x0000000e0e0c722b */ /* 0x008fd0000000000c */
[----:B----4-:R-:W-:-:S08]  /*04c0*/  DFMA R12, R16, R16, R12 ;  /* 0x00000010100c722b */ /* 0x010fd0000000000c */
[----:B-----5:R-:W-:-:S08]  /*04d0*/  DFMA R12, R20, R20, R12 ;  /* 0x00000014140c722b */ /* 0x020fd0000000000c */
[----:B------:R-:W-:-:S08]  /*04e0*/  DFMA R12, R6, R6, R12 ;  /* 0x00000006060c722b */ /* 0x000fd0000000000c */
[----:B------:R-:W-:-:S08]  /*04f0*/  DFMA R12, R4, R4, R12 ;  /* 0x00000004040c722b */ /* 0x000fd0000000000c */
[----:B------:R-:W-:-:S08]  /*0500*/  DFMA R12, R2, R2, R12 ;  /* 0x00000002020c722b */ /* 0x000fd0000000000c */
[----:B------:R-:W-:-:S11]  /*0510*/  DFMA R18, R8, R8, R12 ;  /* 0x000000080812722b */ /* 0x000fd6000000000c */
.L_x_53:
        /* <DEDUP_REMOVED lines=10> */
[----:B------:R-:W5:Y:S01]  /*05c0*/  LDG.E.64 R10, desc[UR10][R2.64+0x18] ;  /* 0x0000180a020a7981 */ /* 0x000f62000c1e1b00 */
[----:B------:R-:W-:Y:S01]  /*05d0*/  VIADD R0, R0, 0x4 ;  /* 0x0000000400007836 */ /* 0x000fe20000000000 */
[----:B--2---:R-:W-:-:S08]  /*05e0*/  DFMA R4, R4, R4, R18 ;  /* 0x000000040404722b */ /* 0x004fd00000000012 */
[----:B---3--:R-:W-:-:S08]  /*05f0*/  DFMA R4, R6, R6, R4 ;  /* 0x000000060604722b */ /* 0x008fd00000000004 */
[----:B----4-:R-:W-:-:S08]  /*0600*/  DFMA R4, R8, R8, R4 ;  /* 0x000000080804722b */ /* 0x010fd00000000004 */
[----:B-----5:R-:W-:-:S11]  /*0610*/  DFMA R18, R10, R10, R4 ;  /* 0x0000000a0a12722b */ /* 0x020fd60000000004 */
.L_x_54:
[----:B------:R-:W-:Y:S05]  /*0620*/  BRA.U !UP1, `(.L_x_50) ;  /* 0x0000000109387547 */ /* 0x000fea000b800000 */
[----:B------:R-:W0:Y:S01]  /*0630*/  LDC.64 R2, c[0x0][0x380] ;  /* 0x0000e000ff027b82 */ /* 0x000e220000000a00 */
[----:B------:R-:W-:Y:S01]  /*0640*/  UIADD3 UR4, UPT, UPT, -UR4, URZ, URZ ;  /* 0x000000ff04047290 */ /* 0x000fe2000fffe1ff */
[----:B0-----:R-:W-:-:S04]  /*0650*/  IMAD.WIDE.U32 R2, R0, 0x8, R2 ;  /* 0x0000000800027825 */ /* 0x001fc800078e0002 */
[----:B------:R-:W-:Y:S01]  /*0660*/  IMAD.MOV.U32 R0, RZ, RZ, R2 ;  /* 0x000000ffff007224 */ /* 0x000fe200078e0002 */
[----:B------:R-:W-:-:S07]  /*0670*/  MOV R5, R3 ;  /* 0x0000000300057202 */ /* 0x000fce0000000f00 */
.L_x_55:
[----:B------:R-:W-:Y:S02]  /*0680*/  IMAD.MOV.U32 R2, RZ, RZ, R0 ;  /* 0x000000ffff027224 */ /* 0x000fe400078e0000 */
[----:B------:R-:W-:-:S06]  /*0690*/  IMAD.MOV.U32 R3, RZ, RZ, R5 ;  /* 0x000000ffff037224 */ /* 0x000fcc00078e0005 */
[----:B------:R-:W2:Y:S01]  /*06a0*/  LDG.E.64 R2, desc[UR10][R2.64] ;  /* 0x0000000a02027981 */ /* 0x000ea2000c1e1b00 */
[----:B------:R-:W-:Y:S01]  /*06b0*/  UIADD3 UR4, UPT, UPT, UR4, 0x1, URZ ;  /* 0x0000000104047890 */ /* 0x000fe2000fffe0ff */
[----:B------:R-:W-:-:S03]  /*06c0*/  IADD3 R0, P0, PT, R0, 0x8, RZ ;  /* 0x0000000800007810 */ /* 0x000fc60007f1e0ff */
[----:B------:R-:W-:Y:S01]  /*06d0*/  UISETP.NE.AND UP0, UPT, UR4, URZ, UPT ;  /* 0x000000ff0400728c */ /* 0x000fe2000bf05270 */
[----:B------:R-:W-:Y:S01]  /*06e0*/  IADD3.X R5, PT, PT, RZ, R5, RZ, P0, !PT ;  /* 0x00000005ff057210 */ /* 0x000fe200007fe4ff */
[----:B--2---:R-:W-:-:S07]  /*06f0*/  DFMA R18, R2, R2, R18 ;  /* 0x000000020212722b */ /* 0x004fce0000000012 */
[----:B------:R-:W-:Y:S05]  /*0700*/  BRA.U UP0, `(.L_x_55) ;  /* 0xfffffffd00dc7547 */ /* 0x000fea000b83ffff */
.L_x_50:
[----:B------:R-:W0:Y:S01]  /*0710*/  MUFU.RSQ64H R3, R19 ;  /* 0x0000001300037308 */ /* 0x000e220000001c00 */
[----:B------:R-:W-:Y:S01]  /*0720*/  VIADD R2, R19, 0xfcb00000 ;  /* 0xfcb0000013027836 */ /* 0x000fe20000000000 */
[----:B------:R-:W-:Y:S01]  /*0730*/  MOV R7, 0x3fd80000 ;  /* 0x3fd8000000077802 */ /* 0x000fe20000000f00 */
[----:B------:R-:W-:-:S03]  /*0740*/  IMAD.MOV.U32 R6, RZ, RZ, 0x0 ;  /* 0x00000000ff067424 */ /* 0x000fc600078e00ff */
[----:B------:R-:W-:Y:S01]  /*0750*/  ISETP.GE.U32.AND P0, PT, R2, 0x7ca00000, PT ;  /* 0x7ca000000200780c */ /* 0x000fe20003f06070 */
[----:B0-----:R-:W-:-:S08]  /*0760*/  DMUL R4, R2, R2 ;  /* 0x0000000202047228 */ /* 0x001fd00000000000 */
[----:B------:R-:W-:-:S08]  /*0770*/  DFMA R4, -R4, R18, 1 ;  /* 0x3ff000000404742b */ /* 0x000fd00000000112 */
[----:B------:R-:W-:Y:S02]  /*0780*/  DFMA R6, R4, R6, 0.5 ;  /* 0x3fe000000406742b */ /* 0x000fe40000000006 */
[----:B------:R-:W-:-:S08]  /*0790*/  DMUL R4, R2, R4 ;  /* 0x0000000402047228 */ /* 0x000fd00000000000 */
[----:B------:R-:W-:-:S08]  /*07a0*/  DFMA R8, R6, R4, R2 ;  /* 0x000000040608722b */ /* 0x000fd00000000002 */
[----:B------:R-:W-:Y:S02]  /*07b0*/  DMUL R10, R8, R18 ;  /* 0x00000012080a7228 */ /* 0x000fe40000000000 */
[----:B------:R-:W-:Y:S02]  /*07c0*/  VIADD R7, R9, 0xfff00000 ;  /* 0xfff0000009077836 */ /* 0x000fe40000000000 */
[----:B------:R-:W-:-:S04]  /*07d0*/  IMAD.MOV.U32 R6, RZ, RZ, R8 ;  /* 0x000000ffff067224 */ /* 0x000fc800078e0008 */
[----:B------:R-:W-:-:S08]  /*07e0*/  DFMA R12, R10, -R10, R18 ;  /* 0x8000000a0a0c722b */ /* 0x000fd00000000012 */
[----:B------:R-:W-:Y:S01]  /*07f0*/  DFMA R4, R12, R6, R10 ;  /* 0x000000060c04722b */ /* 0x000fe2000000000a */
[----:B------:R-:W-:Y:S10]  /*0800*/  @!P0 BRA `(.L_x_56) ;  /* 0x0000000000108947 */ /* 0x000ff40003800000 */
[----:B------:R-:W-:Y:S01]  /*0810*/  MOV R4, R18 ;  /* 0x0000001200047202 */ /* 0x000fe20000000f00 */
[----:B------:R-:W-:Y:S01]  /*0820*/  IMAD.MOV.U32 R5, RZ, RZ, R19 ;  /* 0x000000ffff057224 */ /* 0x000fe200078e0013 */
[----:B------:R-:W-:-:S07]  /*0830*/  MOV R0, 0x850 ;  /* 0x0000085000007802 */ /* 0x000fce0000000f00 */
[----:B------:R-:W-:Y:S05]  /*0840*/  CALL.REL.NOINC `($__internal_1_$__cuda_sm20_dsqrt_rn_f64_mediumpath_v1) ;  /* 0x00000000001c7944 */ /* 0x000fea0003c00000 */
.L_x_56:
[----:B------:R-:W0:Y:S08]  /*0850*/  LDC R9, c[0x0][0x3a0] ;  /* 0x0000e800ff097b82 */ /* 0x000e300000000800 */
[----:B------:R-:W0:Y:S08]  /*0860*/  LDC.64 R6, c[0x0][0x398] ;  /* 0x0000e600ff067b82 */ /* 0x000e300000000a00 */
[----:B------:R-:W1:Y:S01]  /*0870*/  LDC.64 R2, c[0x0][0x388] ;  /* 0x0000e200ff027b82 */ /* 0x000e620000000a00 */
[----:B0-----:R-:W-:Y:S01]  /*0880*/  IMAD.WIDE R6, R9, 0x8, R6 ;  /* 0x0000000809067825 */ /* 0x001fe200078e0206 */
[----:B-1----:R-:W-:Y:S04]  /*0890*/  STG.E.64 desc[UR10][R2.64], R4 ;  /* 0x0000000402007986 */ /* 0x002fe8000c101b0a */
[----:B------:R-:W-:Y:S01]  /*08a0*/  STG.E.64 desc[UR10][R6.64], R4 ;  /* 0x0000000406007986 */ /* 0x000fe2000c101b0a */
[----:B------:R-:W-:Y:S05]  /*08b0*/  EXIT ;  /* 0x000000000000794d */ /* 0x000fea0003800000 */
        .weak           $__internal_1_$__cuda_sm20_dsqrt_rn_f64_mediumpath_v1
        .type           $__internal_1_$__cuda_sm20_dsqrt_rn_f64_mediumpath_v1,@function
        .size           $__internal_1_$__cuda_sm20_dsqrt_rn_f64_mediumpath_v1,(.L_x_86 - $__internal_1_$__cuda_sm20_dsqrt_rn_f64_mediumpath_v1)
$__internal_1_$__cuda_sm20_dsqrt_rn_f64_mediumpath_v1:
[----:B------:R-:W-:Y:S01]  /*08c0*/  ISETP.GE.U32.AND P0, PT, R2, -0x3400000, PT ;  /* 0xfcc000000200780c */ /* 0x000fe20003f06070 */
[----:B------:R-:W-:Y:S01]  /*08d0*/  IMAD.MOV.U32 R2, RZ, RZ, R12 ;  /* 0x000000ffff027224 */ /* 0x000fe200078e000c */
[----:B------:R-:W-:Y:S02]  /*08e0*/  MOV R6, R8 ;  /* 0x0000000800067202 */ /* 0x000fe40000000f00 */
[----:B------:R-:W-:-:S09]  /*08f0*/  MOV R3, R13 ;  /* 0x0000000d00037202 */ /* 0x000fd20000000f00 */
[----:B------:R-:W-:Y:S05]  /*0900*/  @!P0 BRA `(.L_x_57) ;  /* 0x0000000000208947 */ /* 0x000fea0003800000 */
[----:B------:R-:W-:-:S10]  /*0910*/  DFMA.RM R2, R2, R6, R10 ;  /* 0x000000060202722b */ /* 0x000fd4000000400a */
[----:B------:R-:W-:-:S05]  /*0920*/  IADD3 R6, P0, PT, R2, 0x1, RZ ;  /* 0x0000000102067810 */ /* 0x000fca0007f1e0ff */
[----:B------:R-:W-:-:S06]  /*0930*/  IMAD.X R7, RZ, RZ, R3, P0 ;  /* 0x000000ffff077224 */ /* 0x000fcc00000e0603 */
[----:B------:R-:W-:-:S08]  /*0940*/  DFMA.RP R4, -R2, R6, R4 ;  /* 0x000000060204722b */ /* 0x000fd00000008104 */
[----:B------:R-:W-:-:S06]  /*0950*/  DSETP.GT.AND P0, PT, R4, RZ, PT ;  /* 0x000000ff0400722a */ /* 0x000fcc0003f04000 */
[----:B------:R-:W-:Y:S02]  /*0960*/  FSEL R2, R6, R2, P0 ;  /* 0x0000000206027208 */ /* 0x000fe40000000000 */
[----:B------:R-:W-:Y:S01]  /*0970*/  FSEL R3, R7, R3, P0 ;  /* 0x0000000307037208 */ /* 0x000fe20000000000 */
[----:B------:R-:W-:Y:S06]  /*0980*/  BRA `(.L_x_58) ;  /* 0x0000000000647947 */ /* 0x000fec0003800000 */
.L_x_57:
[----:B------:R-:W-:-:S14]  /*0990*/  DSETP.NE.AND P0, PT, R4, RZ, PT ;  /* 0x000000ff0400722a */ /* 0x000fdc0003f05000 */
[----:B------:R-:W-:Y:S05]  /*09a0*/  @!P0 BRA `(.L_x_59) ;  /* 0x0000000000588947 */ /* 0x000fea0003800000 */
[----:B------:R-:W-:-:S13]  /*09b0*/  ISETP.GE.AND P0, PT, R5, RZ, PT ;  /* 0x000000ff0500720c */ /* 0x000fda0003f06270 */
[----:B------:R-:W-:Y:S01]  /*09c0*/  @!P0 MOV R2, 0x0 ;  /* 0x0000000000028802 */ /* 0x000fe20000000f00 */
[----:B------:R-:W-:Y:S01]  /*09d0*/  @!P0 IMAD.MOV.U32 R3, RZ, RZ, -0x80000 ;  /* 0xfff80000ff038424 */ /* 0x000fe200078e00ff */
[----:B------:R-:W-:Y:S06]  /*09e0*/  @!P0 BRA `(.L_x_58) ;  /* 0x00000000004c8947 */ /* 0x000fec0003800000 */
[----:B------:R-:W-:-:S13]  /*09f0*/  ISETP.GT.AND P0, PT, R5, 0x7fefffff, PT ;  /* 0x7fefffff0500780c */ /* 0x000fda0003f04270 */
[----:B------:R-:W-:Y:S05]  /*0a00*/  @P0 BRA `(.L_x_59) ;  /* 0x0000000000400947 */ /* 0x000fea0003800000 */
[----:B------:R-:W-:Y:S01]  /*0a10*/  DMUL R2, R4, 8.11296384146066816958e+31 ;  /* 0x4690000004027828 */ /* 0x000fe20000000000 */
[----:B------:R-:W-:Y:S01]  /*0a20*/  IMAD.MOV.U32 R8, RZ, RZ, 0x0 ;  /* 0x00000000ff087424 */ /* 0x000fe200078e00ff */
[----:B------:R-:W-:Y:S02]  /*0a30*/  MOV R4, RZ ;  /* 0x000000ff00047202 */ /* 0x000fe40000000f00 */
[----:B------:R-:W-:Y:S02]  /*0a40*/  MOV R9, 0x3fd80000 ;  /* 0x3fd8000000097802 */ /* 0x000fe40000000f00 */
[----:B------:R-:W0:Y:S02]  /*0a50*/  MUFU.RSQ64H R5, R3 ;  /* 0x0000000300057308 */ /* 0x000e240000001c00 */
[----:B0-----:R-:W-:-:S08]  /*0a60*/  DMUL R6, R4, R4 ;  /* 0x0000000404067228 */ /* 0x001fd00000000000 */
[----:B------:R-:W-:-:S08]  /*0a70*/  DFMA R6, R2, -R6, 1 ;  /* 0x3ff000000206742b */ /* 0x000fd00000000806 */
[----:B------:R-:W-:Y:S02]  /*0a80*/  DFMA R8, R6, R8, 0.5 ;  /* 0x3fe000000608742b */ /* 0x000fe40000000008 */
[----:B------:R-:W-:-:S08]  /*0a90*/  DMUL R6, R4, R6 ;  /* 0x0000000604067228 */ /* 0x000fd00000000000 */
[----:B------:R-:W-:-:S08]  /*0aa0*/  DFMA R6, R8, R6, R4 ;  /* 0x000000060806722b */ /* 0x000fd00000000004 */
[----:B------:R-:W-:Y:S02]  /*0ab0*/  DMUL R4, R2, R6 ;  /* 0x0000000602047228 */ /* 0x000fe40000000000 */
[----:B------:R-:W-:-:S06]  /*0ac0*/  VIADD R7, R7, 0xfff00000 ;  /* 0xfff0000007077836 */ /* 0x000fcc0000000000 */
[----:B------:R-:W-:-:S08]  /*0ad0*/  DFMA R8, R4, -R4, R2 ;  /* 0x800000040408722b */ /* 0x000fd00000000002 */
[----:B------:R-:W-:-:S10]  /*0ae0*/  DFMA R2, R6, R8, R4 ;  /* 0x000000080602722b */ /* 0x000fd40000000004 */
[----:B------:R-:W-:Y:S01]  /*0af0*/  IADD3 R3, PT, PT, R3, -0x3500000, RZ ;  /* 0xfcb0000003037810 */ /* 0x000fe20007ffe0ff */
[----:B------:R-:W-:Y:S06]  /*0b00*/  BRA `(.L_x_58) ;  /* 0x0000000000047947 */ /* 0x000fec0003800000 */
.L_x_59:
[----:B------:R-:W-:-:S11]  /*0b10*/  DADD R2, R4, R4 ;  /* 0x0000000004027229 */ /* 0x000fd60000000004 */
.L_x_58:
[----:B------:R-:W-:Y:S01]  /*0b20*/  IMAD.MOV.U32 R4, RZ, RZ, R2 ;  /* 0x000000ffff047224 */ /* 0x000fe200078e0002 */
[----:B------:R-:W-:Y:S01]  /*0b30*/  MOV R5, R3 ;  /* 0x0000000300057202 */ /* 0x000fe20000000f00 */
[----:B------:R-:W-:Y:S01]  /*0b40*/  IMAD.MOV.U32 R2, RZ, RZ, R0 ;  /* 0x000000ffff027224 */ /* 0x000fe200078e0000 */
[----:B------:R-:W-:-:S04]  /*0b50*/  MOV R3, 0x0 ;  /* 0x0000000000037802 */ /* 0x000fc80000000f00 */
[----:B------:R-:W-:Y:S05]  /*0b60*/  RET.REL.NODEC R2 `(_Z11normalize_1PdS_iS_i) ;  /* 0xfffffff402247950 */ /* 0x000fea0003c3ffff */
.L_x_60:
        /* <DEDUP_REMOVED lines=9> */
.L_x_86:


//--------------------- .text._Z5saxpyPdiS_S_     --------------------------
	.section	.text._Z5saxpyPdiS_S_,"ax",@progbits
	.align	128
        .global         _Z5saxpyPdiS_S_
        .type           _Z5saxpyPdiS_S_,@function
        .size           _Z5saxpyPdiS_S_,(.L_x_90 - _Z5saxpyPdiS_S_)
        .other          _Z5saxpyPdiS_S_,@"STO_CUDA_ENTRY STV_DEFAULT"
_Z5saxpyPdiS_S_:
.text._Z5saxpyPdiS_S_:
        /* <DEDUP_REMOVED lines=8> */
[----:B------:R-:W-:Y:S01]  /*0080*/  UISETP.GE.AND UP0, UPT, UR6, 0x1, UPT ;  /* 0x000000010600788c */ /* 0x000fe2000bf06270 */
[----:B------:R-:W-:Y:S01]  /*0090*/  CS2R R22, SRZ ;  /* 0x0000000000167805 */ /* 0x000fe2000001ff00 */
[----:B------:R-:W0:Y:S07]  /*00a0*/  LDCU.64 UR4, c[0x0][0x358] ;  /* 0x00006b00ff0477ac */ /* 0x000e2e0008000a00 */
[----:B------:R-:W-:Y:S05]  /*00b0*/  BRA.U !UP0, `(.L_x_61) ;  /* 0x0000000908987547 */ /* 0x000fea000b800000 */
[----:B------:R-:W-:Y:S01]  /*00c0*/  IMAD R27, R0, UR6, RZ ;  /* 0x00000006001b7c24 */ /* 0x000fe2000f8e02ff */
[----:B------:R-:W1:Y:S01]  /*00d0*/  LDC.64 R6, c[0x0][0x398] ;  /* 0x0000e600ff067b82 */ /* 0x000e620000000a00 */
[----:B------:R-:W-:Y:S01]  /*00e0*/  BSSY.RECONVERGENT B0, `(.L_x_62) ;  /* 0x0000053000007945 */ /* 0x000fe20003800200 */
[----:B------:R-:W-:Y:S01]  /*00f0*/  CS2R R22, SRZ ;  /* 0x0000000000167805 */ /* 0x000fe2000001ff00 */
[----:B------:R-:W-:-:S05]  /*0100*/  VIADD R2, R27, 0x1 ;  /* 0x000000011b027836 */ /* 0x000fca0000000000 */
[----:B------:R-:W-:-:S04]  /*0110*/  VIADDMNMX R2, R27, UR6, R2, !PT ;  /* 0x000000061b027c46 */ /* 0x000fc8000f800102 */
[C---:B------:R-:W-:Y:S01]  /*0120*/  IADD3 R4, PT, PT, -R27.reuse, R2, RZ ;  /* 0x000000021b047210 */ /* 0x040fe20007ffe1ff */
[----:B------:R-:W-:Y:S02]  /*0130*/  IMAD.IADD R3, R27, 0x1, -R2 ;  /* 0x000000011b037824 */ /* 0x000fe400078e0a02 */
[----:B------:R-:W-:Y:S01]  /*0140*/  IMAD.MOV.U32 R2, RZ, RZ, -0x1 ;  /* 0xffffffffff027424 */ /* 0x000fe200078e00ff */
[----:B------:R-:W-:Y:S02]  /*0150*/  LOP3.LUT R5, R4, 0xf, RZ, 0xc0, !PT ;  /* 0x0000000f04057812 */ /* 0x000fe400078ec0ff */
[----:B------:R-:W-:-:S13]  /*0160*/  ISETP.GT.U32.AND P0, PT, R3, -0x10, PT ;  /* 0xfffffff00300780c */ /* 0x000fda0003f04070 */
[----:B------:R-:W-:Y:S05]  /*0170*/  @P0 BRA `(.L_x_63) ;  /* 0x0000000400240947 */ /* 0x000fea0003800000 */
[----:B------:R-:W2:Y:S01]  /*0180*/  LDC.64 R8, c[0x0][0x380] ;  /* 0x0000e000ff087b82 */ /* 0x000ea20000000a00 */
[----:B------:R-:W-:Y:S02]  /*0190*/  HFMA2 R11, -RZ, RZ, 0, 0 ;  /* 0x00000000ff0b7431 */ /* 0x000fe400000001ff */
[----:B------:R-:W-:Y:S01]  /*01a0*/  IMAD.MOV.U32 R10, RZ, RZ, 0x40 ;  /* 0x00000040ff0a7424 */ /* 0x000fe200078e00ff */
[----:B------:R-:W-:Y:S01]  /*01b0*/  LOP3.LUT R28, R4, 0xfffffff0, RZ, 0xc0, !PT ;  /* 0xfffffff0041c7812 */ /* 0x000fe200078ec0ff */
[----:B------:R-:W-:Y:S01]  /*01c0*/  BSSY.RECONVERGENT B1, `(.L_x_64) ;  /* 0x0000043000017945 */ /* 0x000fe20003800200 */
[----:B------:R-:W-:Y:S01]  /*01d0*/  IMAD.MOV.U32 R26, RZ, RZ, -0x1 ;  /* 0xffffffffff1a7424 */ /* 0x000fe200078e00ff */
[----:B------:R-:W-:Y:S02]  /*01e0*/  MOV R2, RZ ;  /* 0x000000ff00027202 */ /* 0x000fe40000000f00 */
[----:B------:R-:W-:Y:S01]  /*01f0*/  CS2R R22, SRZ ;  /* 0x0000000000167805 */ /* 0x000fe2000001ff00 */
[----:B------:R-:W-:-:S02]  /*0200*/  IMAD.MOV R28, RZ, RZ, -R28 ;  /* 0x000000ffff1c7224 */ /* 0x000fc400078e0a1c */
[----:B-1----:R-:W-:-:S04]  /*0210*/  IMAD.WIDE.U32 R10, R6, 0x1, R10 ;  /* 0x00000001060a7825 */ /* 0x002fc800078e000a */
[----:B------:R-:W-:Y:S01]  /*0220*/  IMAD.IADD R3, R11, 0x1, R7 ;  /* 0x000000010b037824 */ /* 0x000fe200078e0207 */
[----:B--2---:R-:W-:-:S05]  /*0230*/  IADD3 R8, P0, PT, R8, 0x40, RZ ;  /* 0x0000004008087810 */ /* 0x004fca0007f1e0ff */
[----:B------:R-:W-:-:S08]  /*0240*/  IMAD.X R9, RZ, RZ, R9, P0 ;  /* 0x000000ffff097224 */ /* 0x000fd000000e0609 */
.L_x_65:
[----:B------:R-:W-:Y:S01]  /*0250*/  MOV R14, R10 ;  /* 0x0000000a000e7202 */ /* 0x000fe20000000f00 */
[----:B------:R-:W-:Y:S02]  /*0260*/  IMAD.MOV.U32 R15, RZ, RZ, R3 ;  /* 0x000000ffff0f7224 */ /* 0x000fe400078e0003 */
[----:B------:R-:W-:-:S04]  /*0270*/  IMAD.WIDE R12, R27, 0x8, R8 ;  /* 0x000000081b0c7825 */ /* 0x000fc800078e0208 */
[----:B------:R-:W-:Y:S01]  /*0280*/  IMAD.WIDE R14, R26, 0x8, R14 ;  /* 0x000000081a0e7825 */ /* 0x000fe200078e020e */
[----:B0-----:R-:W2:Y:S04]  /*0290*/  LDG.E.64 R20, desc[UR4][R12.64+-0x40] ;  /* 0xffffc0040c147981 */ /* 0x001ea8000c1e1b00 */
[----:B------:R-:W2:Y:S04]  /*02a0*/  LDG.E.64 R18, desc[UR4][R14.64+-0x38] ;  /* 0xffffc8040e127981 */ /* 0x000ea8000c1e1b00 */
[----:B------:R-:W3:Y:S04]  /*02b0*/  LDG.E.64 R16, desc[UR4][R12.64+-0x38] ;  /* 0xffffc8040c107981 */ /* 0x000ee8000c1e1b00 */
[----:B------:R-:W3:Y:S01]  /*02c0*/  LDG.E.64 R24, desc[UR4][R14.64+-0x30] ;  /* 0xffffd0040e187981 */ /* 0x000ee2000c1e1b00 */
[----:B--2---:R-:W-:-:S03]  /*02d0*/  DFMA R18, R20, R18, R22 ;  /* 0x000000121412722b */ /* 0x004fc60000000016 */
[----:B------:R-:W2:Y:S04]  /*02e0*/  LDG.E.64 R20, desc[UR4][R12.64+-0x30] ;  /* 0xffffd0040c147981 */ /* 0x000ea8000c1e1b00 */
[----:B------:R-:W4:Y:S01]  /*02f0*/  LDG.E.64 R22, desc[UR4][R14.64+-0x20] ;  /* 0xffffe0040e167981 */ /* 0x000f22000c1e1b00 */
[----:B---3--:R-:W-:-:S03]  /*0300*/  DFMA R24, R16, R24, R18 ;  /* 0x000000181018722b */ /* 0x008fc60000000012 */
[----:B------:R-:W2:Y:S04]  /*0310*/  LDG.E.64 R18, desc[UR4][R14.64+-0x28] ;  /* 0xffffd8040e127981 */ /* 0x000ea8000c1e1b00 */
[----:B------:R-:W4:Y:S01]  /*0320*/  LDG.E.64 R16, desc[UR4][R12.64+-0x28] ;  /* 0xffffd8040c107981 */ /* 0x000f22000c1e1b00 */
[----:B--2---:R-:W-:-:S03]  /*0330*/  DFMA R18, R20, R18, R24 ;  /* 0x000000121412722b */ /* 0x004fc60000000018 */
[----:B------:R-:W2:Y:S04]  /*0340*/  LDG.E.64 R20, desc[UR4][R12.64+-0x20] ;  /* 0xffffe0040c147981 */ /* 0x000ea8000c1e1b00 */
[----:B------:R-:W3:Y:S01]  /*0350*/  LDG.E.64 R24, desc[UR4][R14.64+-0x10] ;  /* 0xfffff0040e187981 */ /* 0x000ee2000c1e1b00 */
[----:B----4-:R-:W-:-:S03]  /*0360*/  DFMA R22, R16, R22, R18 ;  /* 0x000000161016722b */ /* 0x010fc60000000012 */
[----:B------:R-:W2:Y:S04]  /*0370*/  LDG.E.64 R18, desc[UR4][R14.64+-0x18] ;  /* 0xffffe8040e127981 */ /* 0x000ea8000c1e1b00 */
        /* <DEDUP_REMOVED lines=15> */
[----:B------:R-:W2:Y:S01]  /*0470*/  LDG.E.64 R20, desc[UR4][R14.64+0x18] ;  /* 0x000018040e147981 */ /* 0x000ea2000c1e1b00 */
[----:B---3--:R-:W-:-:S03]  /*0480*/  DFMA R24, R16, R24, R18 ;  /* 0x000000181018722b */ /* 0x008fc60000000012 */
[----:B------:R-:W3:Y:S04]  /*0490*/  LDG.E.64 R18, desc[UR4][R12.64+0x18] ;  /* 0x000018040c127981 */ /* 0x000ee8000c1e1b00 */
[----:B------:R-:W3:Y:S01]  /*04a0*/  LDG.E.64 R16, desc[UR4][R14.64+0x20] ;  /* 0x000020040e107981 */ /* 0x000ee2000c1e1b00 */
[----:B--2---:R-:W-:-:S03]  /*04b0*/  DFMA R20, R22, R20, R24 ;  /* 0x000000141614722b */ /* 0x004fc60000000018 */
[----:B------:R-:W2:Y:S04]  /*04c0*/  LDG.E.64 R22, desc[UR4][R12.64+0x28] ;  /* 0x000028040c167981 */ /* 0x000ea8000c1e1b00 */
[----:B------:R-:W2:Y:S01]  /*04d0*/  LDG.E.64 R24, desc[UR4][R14.64+0x30] ;  /* 0x000030040e187981 */ /* 0x000ea2000c1e1b00 */
[----:B---3--:R-:W-:-:S03]  /*04e0*/  DFMA R16, R18, R16, R20 ;  /* 0x000000101210722b */ /* 0x008fc60000000014 */
[----:B------:R-:W3:Y:S04]  /*04f0*/  LDG.E.64 R18, desc[UR4][R12.64+0x20] ;  /* 0x000020040c127981 */ /* 0x000ee8000c1e1b00 */
[----:B------:R-:W3:Y:S02]  /*0500*/  LDG.E.64 R20, desc[UR4][R14.64+0x28] ;  /* 0x000028040e147981 */ /* 0x000ee4000c1e1b00 */
[----:B---3--:R-:W-:Y:S02]  /*0510*/  DFMA R16, R18, R20, R16 ;  /* 0x000000141210722b */ /* 0x008fe40000000010 */
[----:B------:R-:W3:Y:S04]  /*0520*/  LDG.E.64 R18, desc[UR4][R12.64+0x30] ;  /* 0x000030040c127981 */ /* 0x000ee8000c1e1b00 */
[----:B------:R-:W4:Y:S02]  /*0530*/  LDG.E.64 R20, desc[UR4][R12.64+0x38] ;  /* 0x000038040c147981 */ /* 0x000f24000c1e1b00 */
[----:B--2---:R-:W-:-:S02]  /*0540*/  DFMA R22, R22, R24, R16 ;  /* 0x000000181616722b */ /* 0x004fc40000000010 */
[----:B------:R-:W3:Y:S04]  /*0550*/  LDG.E.64 R16, desc[UR4][R14.64+0x38] ;  /* 0x000038040e107981 */ /* 0x000ee8000c1e1b00 */
[----:B------:R-:W4:Y:S01]  /*0560*/  LDG.E.64 R24, desc[UR4][R14.64+0x40] ;  /* 0x000040040e187981 */ /* 0x000f22000c1e1b00 */
[----:B------:R-:W-:-:S05]  /*0570*/  VIADD R28, R28, 0x10 ;  /* 0x000000101c1c7836 */ /* 0x000fca0000000000 */
[----:B------:R-:W-:Y:S01]  /*0580*/  ISETP.NE.AND P0, PT, R28, RZ, PT ;  /* 0x000000ff1c00720c */ /* 0x000fe20003f05270 */
[----:B------:R-:W-:Y:S01]  /*0590*/  VIADD R26, R26, 0x10 ;  /* 0x000000101a1a7836 */ /* 0x000fe20000000000 */
[----:B------:R-:W-:Y:S02]  /*05a0*/  IADD3 R2, PT, PT, R2, 0x10, RZ ;  /* 0x0000001002027810 */ /* 0x000fe40007ffe0ff */
[----:B------:R-:W-:Y:S01]  /*05b0*/  IADD3 R27, PT, PT, R27, 0x10, RZ ;  /* 0x000000101b1b7810 */ /* 0x000fe20007ffe0ff */
[----:B---3--:R-:W-:-:S08]  /*05c0*/  DFMA R22, R18, R16, R22 ;  /* 0x000000101216722b */ /* 0x008fd00000000016 */
[----:B----4-:R-:W-:Y:S01]  /*05d0*/  DFMA R22, R20, R24, R22 ;  /* 0x000000181416722b */ /* 0x010fe20000000016 */
[----:B------:R-:W-:Y:S10]  /*05e0*/  @P0 BRA `(.L_x_65) ;  /* 0xfffffffc00180947 */ /* 0x000ff4000383ffff */
[----:B------:R-:W-:Y:S05]  /*05f0*/  BSYNC.RECONVERGENT B1 ;  /* 0x0000000000017941 */ /* 0x000fea0003800200 */
.L_x_64:
[----:B------:R-:W-:-:S07]  /*0600*/  VIADD R2, R2, 0xffffffff ;  /* 0xffffffff02027836 */ /* 0x000fce0000000000 */
.L_x_63:
[----:B0-----:R-:W-:Y:S05]  /*0610*/  BSYNC.RECONVERGENT B0 ;  /* 0x0000000000007941 */ /* 0x001fea0003800200 */
.L_x_62:
[----:B------:R-:W-:Y:S01]  /*0620*/  ISETP.NE.AND P0, PT, R5, RZ, PT ;  /* 0x000000ff0500720c */ /* 0x000fe20003f05270 */
[----:B------:R-:W-:-:S12]  /*0630*/  BSSY.RECONVERGENT B0, `(.L_x_61) ;  /* 0x000004e000007945 */ /* 0x000fd80003800200 */
[----:B------:R-:W-:Y:S05]  /*0640*/  @!P0 BRA `(.L_x_66) ;  /* 0x0000000400308947 */ /* 0x000fea0003800000 */
[----:B------:R-:W-:Y:S01]  /*0650*/  ISETP.GE.U32.AND P0, PT, R5, 0x8, PT ;  /* 0x000000080500780c */ /* 0x000fe20003f06070 */
[----:B------:R-:W-:Y:S01]  /*0660*/  BSSY.RECONVERGENT B1, `(.L_x_67) ;  /* 0x0000022000017945 */ /* 0x000fe20003800200 */
[----:B------:R-:W-:-:S04]  /*0670*/  LOP3.LUT R3, R4, 0x7, RZ, 0xc0, !PT ;  /* 0x0000000704037812 */ /* 0x000fc800078ec0ff */
[----:B------:R-:W-:-:S07]  /*0680*/  ISETP.NE.AND P1, PT, R3, RZ, PT ;  /* 0x000000ff0300720c */ /* 0x000fce0003f25270 */
[----:B------:R-:W-:Y:S06]  /*0690*/  @!P0 BRA `(.L_x_68) ;  /* 0x0000000000788947 */ /* 0x000fec0003800000 */
[----:B------:R-:W0:Y:S08]  /*06a0*/  LDC.64 R10, c[0x0][0x398] ;  /* 0x0000e600ff0a7b82 */ /* 0x000e300000000a00 */
[----:B------:R-:W2:Y:S01]  /*06b0*/  LDC.64 R8, c[0x0][0x380] ;  /* 0x0000e000ff087b82 */ /* 0x000ea20000000a00 */
[----:B0-----:R-:W-:-:S05]  /*06c0*/  IMAD.WIDE R10, R2, 0x8, R10 ;  /* 0x00000008020a7825 */ /* 0x001fca00078e020a */
[----:B------:R-:W3:Y:S01]  /*06d0*/  LDG.E.64 R14, desc[UR4][R10.64+0x8] ;  /* 0x000008040a0e7981 */ /* 0x000ee2000c1e1b00 */
[----:B--2---:R-:W-:-:S03]  /*06e0*/  IMAD.WIDE R8, R27, 0x8, R8 ;  /* 0x000000081b087825 */ /* 0x004fc600078e0208 */
[----:B------:R-:W2:Y:S04]  /*06f0*/  LDG.E.64 R18, desc[UR4][R10.64+0x10] ;  /* 0x000010040a127981 */ /* 0x000ea8000c1e1b00 */
[----:B------:R-:W3:Y:S04]  /*0700*/  LDG.E.64 R20, desc[UR4][R8.64] ;  /* 0x0000000408147981 */ /* 0x000ee8000c1e1b00 */
[----:B------:R-:W2:Y:S04]  /*0710*/  LDG.E.64 R12, desc[UR4][R8.64+0x8] ;  /* 0x00000804080c7981 */ /* 0x000ea8000c1e1b00 */
[----:B------:R-:W4:Y:S04]  /*0720*/  LDG.E.64 R24, desc[UR4][R10.64+0x18] ;  /* 0x000018040a187981 */ /* 0x000f28000c1e1b00 */
[----:B------:R-:W4:Y:S04]  /*0730*/  LDG.E.64 R16, desc[UR4][R8.64+0x10] ;  /* 0x0000100408107981 */ /* 0x000f28000c1e1b00 */
[----:B------:R-:W5:Y:S01]  /*0740*/  LDG.E.64 R28, desc[UR4][R10.64+0x40] ;  /* 0x000040040a1c7981 */ /* 0x000f62000c1e1b00 */
[----:B---3--:R-:W-:-:S03]  /*0750*/  DFMA R14, R20, R14, R22 ;  /* 0x0000000e140e722b */ /* 0x008fc60000000016 */
[----:B------:R-:W3:Y:S04]  /*0760*/  LDG.E.64 R20, desc[UR4][R10.64+0x20] ;  /* 0x000020040a147981 */ /* 0x000ee8000c1e1b00 */
[----:B------:R-:W3:Y:S01]  /*0770*/  LDG.E.64 R22, desc[UR4][R8.64+0x18] ;  /* 0x0000180408167981 */ /* 0x000ee2000c1e1b00 */
[----:B--2---:R-:W-:-:S03]  /*0780*/  DFMA R18, R12, R18, R14 ;  /* 0x000000120c12722b */ /* 0x004fc6000000000e */
[----:B------:R-:W2:Y:S04]  /*0790*/  LDG.E.64 R12, desc[UR4][R10.64+0x28] ;  /* 0x000028040a0c7981 */ /* 0x000ea8000c1e1b00 */
[----:B------:R-:W2:Y:S01]  /*07a0*/  LDG.E.64 R14, desc[UR4][R8.64+0x20] ;  /* 0x00002004080e7981 */ /* 0x000ea2000c1e1b00 */
[----:B----4-:R-:W-:-:S03]  /*07b0*/  DFMA R24, R16, R24, R18 ;  /* 0x000000181018722b */ /* 0x010fc60000000012 */
[----:B------:R-:W4:Y:S04]  /*07c0*/  LDG.E.64 R16, desc[UR4][R10.64+0x30] ;  /* 0x000030040a107981 */ /* 0x000f28000c1e1b00 */
[----:B------:R-:W4:Y:S01]  /*07d0*/  LDG.E.64 R18, desc[UR4][R8.64+0x28] ;  /* 0x0000280408127981 */ /* 0x000f22000c1e1b00 */
[----:B---3--:R-:W-:-:S03]  /*07e0*/  DFMA R20, R22, R20, R24 ;  /* 0x000000141614722b */ /* 0x008fc60000000018 */
[----:B------:R-:W3:Y:S04]  /*07f0*/  LDG.E.64 R22, desc[UR4][R10.64+0x38] ;  /* 0x000038040a167981 */ /* 0x000ee8000c1e1b00 */
[----:B------:R-:W3:Y:S04]  /*0800*/  LDG.E.64 R24, desc[UR4][R8.64+0x30] ;  /* 0x0000300408187981 */ /* 0x000ee8000c1e1b00 */
[----:B------:R-:W5:Y:S01]  /*0810*/  LDG.E.64 R8, desc[UR4][R8.64+0x38] ;  /* 0x0000380408087981 */ /* 0x000f62000c1e1b00 */
[----:B--2---:R-:W-:-:S08]  /*0820*/  DFMA R12, R14, R12, R20 ;  /* 0x0000000c0e0c722b */ /* 0x004fd00000000014 */
[----:B----4-:R-:W-:Y:S01]  /*0830*/  DFMA R12, R18, R16, R12 ;  /* 0x00000010120c722b */ /* 0x010fe2000000000c */
[----:B------:R-:W-:Y:S01]  /*0840*/  IADD3 R2, PT, PT, R2, 0x8, RZ ;  /* 0x0000000802027810 */ /* 0x000fe20007ffe0ff */
[----:B------:R-:W-:-:S06]  /*0850*/  VIADD R27, R27, 0x8 ;  /* 0x000000081b1b7836 */ /* 0x000fcc0000000000 */
[----:B---3--:R-:W-:-:S08]  /*0860*/  DFMA R22, R24, R22, R12 ;  /* 0x000000161816722b */ /* 0x008fd0000000000c */
[----:B-----5:R-:W-:-:S11]  /*0870*/  DFMA R22, R8, R28, R22 ;  /* 0x0000001c0816722b */ /* 0x020fd60000000016 */
.L_x_68:
[----:B------:R-:W-:Y:S05]  /*0880*/  BSYNC.RECONVERGENT B1 ;  /* 0x0000000000017941 */ /* 0x000fea0003800200 */
.L_x_67:
        /* <DEDUP_REMOVED lines=16> */
[----:B------:R-:W5:Y:S04]  /*0990*/  LDG.E.64 R20, desc[UR4][R28.64+0x20] ;  /* 0x000020041c147981 */ /* 0x000f68000c1e1b00 */
[----:B------:R-:W5:Y:S01]  /*09a0*/  LDG.E.64 R4, desc[UR4][R4.64+0x18] ;  /* 0x0000180404047981 */ /* 0x000f62000c1e1b00 */
[----:B------:R-:W-:Y:S01]  /*09b0*/  IADD3 R2, PT, PT, R2, 0x4, RZ ;  /* 0x0000000402027810 */ /* 0x000fe20007ffe0ff */
[----:B------:R-:W-:Y:S01]  /*09c0*/  VIADD R27, R27, 0x4 ;  /* 0x000000041b1b7836 */ /* 0x000fe20000000000 */
[----:B---3--:R-:W-:-:S08]  /*09d0*/  DFMA R8, R10, R8, R22 ;  /* 0x000000080a08722b */ /* 0x008fd00000000016 */
[----:B--2---:R-:W-:-:S08]  /*09e0*/  DFMA R8, R14, R12, R8 ;  /* 0x0000000c0e08722b */ /* 0x004fd00000000008 */
[----:B----4-:R-:W-:-:S08]  /*09f0*/  DFMA R8, R18, R16, R8 ;  /* 0x000000101208722b */ /* 0x010fd00000000008 */
[----:B-----5:R-:W-:-:S11]  /*0a00*/  DFMA R22, R4, R20, R8 ;  /* 0x000000140416722b */ /* 0x020fd60000000008 */
.L_x_70:
[----:B------:R-:W-:Y:S05]  /*0a10*/  BSYNC.RECONVERGENT B1 ;  /* 0x0000000000017941 */ /* 0x000fea0003800200 */
.L_x_69:
[----:B------:R-:W-:Y:S05]  /*0a20*/  @!P1 BRA `(.L_x_66) ;  /* 0x0000000000389947 */ /* 0x000fea0003800000 */
[----:B------:R-:W0:Y:S01]  /*0a30*/  LDC.64 R10, c[0x0][0x380] ;  /* 0x0000e000ff0a7b82 */ /* 0x000e220000000a00 */
[----:B-1----:R-:W-:Y:S02]  /*0a40*/  IADD3 R8, P0, PT, R6, 0x8, RZ ;  /* 0x0000000806087810 */ /* 0x002fe40007f1e0ff */
[----:B------:R-:W-:-:S03]  /*0a50*/  IADD3 R24, PT, PT, -R24, RZ, RZ ;  /* 0x000000ff18187210 */ /* 0x000fc60007ffe1ff */
[----:B------:R-:W-:-:S08]  /*0a60*/  IMAD.X R9, RZ, RZ, R7, P0 ;  /* 0x000000ffff097224 */ /* 0x000fd000000e0607 */
.L_x_71:
[----:B0-----:R-:W-:-:S04]  /*0a70*/  IMAD.WIDE R6, R27, 0x8, R10 ;  /* 0x000000081b067825 */ /* 0x001fc800078e020a */
[----:B------:R-:W-:Y:S02]  /*0a80*/  IMAD.WIDE R4, R2, 0x8, R8 ;  /* 0x0000000802047825 */ /* 0x000fe400078e0208 */
[----:B------:R-:W2:Y:S04]  /*0a90*/  LDG.E.64 R6, desc[UR4][R6.64] ;  /* 0x0000000406067981 */ /* 0x000ea8000c1e1b00 */
[----:B------:R-:W2:Y:S01]  /*0aa0*/  LDG.E.64 R4, desc[UR4][R4.64] ;  /* 0x0000000404047981 */ /* 0x000ea2000c1e1b00 */
[----:B------:R-:W-:Y:S01]  /*0ab0*/  IADD3 R24, PT, PT, R24, 0x1, RZ ;  /* 0x0000000118187810 */ /* 0x000fe20007ffe0ff */
[----:B------:R-:W-:Y:S01]  /*0ac0*/  VIADD R27, R27, 0x1 ;  /* 0x000000011b1b7836 */ /* 0x000fe20000000000 */
[----:B------:R-:W-:Y:S02]  /*0ad0*/  IADD3 R2, PT, PT, R2, 0x1, RZ ;  /* 0x0000000102027810 */ /* 0x000fe40007ffe0ff */
[----:B------:R-:W-:Y:S01]  /*0ae0*/  ISETP.NE.AND P0, PT, R24, RZ, PT ;  /* 0x000000ff1800720c */ /* 0x000fe20003f05270 */
[----:B--2---:R-:W-:-:S12]  /*0af0*/  DFMA R22, R6, R4, R22 ;  /* 0x000000040616722b */ /* 0x004fd80000000016 */
[----:B------:R-:W-:Y:S05]  /*0b00*/  @P0 BRA `(.L_x_71) ;  /* 0xfffffffc00d80947 */ /* 0x000fea000383ffff */
.L_x_66:
[----:B------:R-:W-:Y:S05]  /*0b10*/  BSYNC.RECONVERGENT B0 ;  /* 0x0000000000007941 */ /* 0x000fea0003800200 */
.L_x_61:
[----:B------:R-:W2:Y:S02]  /*0b20*/  LDC.64 R2, c[0x0][0x390] ;  /* 0x0000e400ff027b82 */ /* 0x000ea40000000a00 */
[----:B--2---:R-:W-:-:S05]  /*0b30*/  IMAD.WIDE R2, R0, 0x8, R2 ;  /* 0x0000000800027825 */ /* 0x004fca00078e0202 */
[----:B0-----:R-:W-:Y:S01]  /*0b40*/  STG.E.64 desc[UR4][R2.64], R22 ;  /* 0x0000001602007986 */ /* 0x001fe2000c101b04 */
[----:B------:R-:W-:Y:S05]  /*0b50*/  EXIT ;  /* 0x000000000000794d */ /* 0x000fea0003800000 */
.L_x_72:
        /* <DEDUP_REMOVED lines=10> */
.L_x_90:


//--------------------- .text._Z17dot_prod_assign_HPdS_iS_S_iii --------------------------
	.section	.text._Z17dot_prod_assign_HPdS_iS_S_iii,"ax",@progbits
	.align	128
        .global         _Z17dot_prod_assign_HPdS_iS_S_iii
        .type           _Z17dot_prod_assign_HPdS_iS_S_iii,@function
        .size           _Z17dot_prod_assign_HPdS_iS_S_iii,(.L_x_91 - _Z17dot_prod_assign_HPdS_iS_S_iii)
        .other          _Z17dot_prod_assign_HPdS_iS_S_iii,@"STO_CUDA_ENTRY STV_DEFAULT"
_Z17dot_prod_assign_HPdS_iS_S_iii:
.text._Z17dot_prod_assign_HPdS_iS_S_iii:
[----:B------:R-:W-:Y:S01]  /*0000*/  LDC R1, c[0x0][0x37c] ;  /* 0x0000df00ff017b82 */ /* 0x000fe20000000800 */
[----:B------:R-:W0:Y:S01]  /*0010*/  LDCU UR8, c[0x0][0x390] ;  /* 0x00007200ff0877ac */ /* 0x000e220008000800 */
[----:B------:R-:W-:Y:S01]  /*0020*/  CS2R R6, SRZ ;  /* 0x0000000000067805 */ /* 0x000fe2000001ff00 */
[----:B------:R-:W1:Y:S01]  /*0030*/  LDCU.64 UR16, c[0x0][0x358] ;  /* 0x00006b00ff1077ac */ /* 0x000e620008000a00 */
[----:B0-----:R-:W-:-:S09]  /*0040*/  UISETP.GE.AND UP0, UPT, UR8, 0x1, UPT ;  /* 0x000000010800788c */ /* 0x001fd2000bf06270 */
[----:B-1----:R-:W-:Y:S05]  /*0050*/  BRA.U !UP0, `(.L_x_73) ;  /* 0x0000000908787547 */ /* 0x002fea000b800000 */
[----:B------:R-:W-:Y:S01]  /*0060*/  UISETP.GE.U32.AND UP1, UPT, UR8, 0x10, UPT ;  /* 0x000000100800788c */ /* 0x000fe2000bf26070 */
[----:B------:R-:W-:Y:S01]  /*0070*/  HFMA2 R0, -RZ, RZ, 0, 0 ;  /* 0x00000000ff007431 */ /* 0x000fe200000001ff */
[----:B------:R-:W-:Y:S01]  /*0080*/  ULOP3.LUT UR9, UR8, 0xf, URZ, 0xc0, !UPT ;  /* 0x0000000f08097892 */ /* 0x000fe2000f8ec0ff */
[----:B------:R-:W-:-:S03]  /*0090*/  CS2R R6, SRZ ;  /* 0x0000000000067805 */ /* 0x000fc6000001ff00 */
[----:B------:R-:W-:-:S03]  /*00a0*/  UISETP.NE.AND UP0, UPT, UR9, URZ, UPT ;  /* 0x000000ff0900728c */ /* 0x000fc6000bf05270 */
[----:B------:R-:W-:Y:S08]  /*00b0*/  BRA.U !UP1, `(.L_x_74) ;  /* 0x0000000509207547 */ /* 0x000ff0000b800000 */
[----:B------:R-:W0:Y:S01]  /*00c0*/  LDCU.128 UR12, c[0x0][0x380] ;  /* 0x00007000ff0c77ac */ /* 0x000e220008000c00 */
[----:B------:R-:W-:Y:S01]  /*00d0*/  CS2R R6, SRZ ;  /* 0x0000000000067805 */ /* 0x000fe2000001ff00 */
[----:B------:R-:W-:-:S04]  /*00e0*/  ULOP3.LUT UR10, UR8, 0x7ffffff0, URZ, 0xc0, !UPT ;  /* 0x7ffffff0080a7892 */ /* 0x000fc8000f8ec0ff */
[----:B------:R-:W-:Y:S02]  /*00f0*/  UIADD3 UR11, UPT, UPT, -UR10, URZ, URZ ;  /* 0x000000ff0a0b7290 */ /* 0x000fe4000fffe1ff */
[----:B------:R-:W-:Y:S01]  /*0100*/  IMAD.U32 R0, RZ, RZ, UR10 ;  /* 0x0000000aff007e24 */ /* 0x000fe2000f8e00ff */
[----:B0-----:R-:W-:Y:S02]  /*0110*/  UIADD3 UR6, UP1, UPT, UR12, 0x40, URZ ;  /* 0x000000400c067890 */ /* 0x001fe4000ff3e0ff */
[----:B------:R-:W-:Y:S02]  /*0120*/  UIADD3 UR4, UP2, UPT, UR14, 0x40, URZ ;  /* 0x000000400e047890 */ /* 0x000fe4000ff5e0ff */
[----:B------:R-:W-:Y:S02]  /*0130*/  UIADD3.X UR7, UPT, UPT, URZ, UR13, URZ, UP1, !UPT ;  /* 0x0000000dff077290 */ /* 0x000fe40008ffe4ff */
[----:B------:R-:W-:Y:S01]  /*0140*/  UIADD3.X UR5, UPT, UPT, URZ, UR15, URZ, UP2, !UPT ;  /* 0x0000000fff057290 */ /* 0x000fe200097fe4ff */
[----:B------:R-:W-:Y:S01]  /*0150*/  MOV R14, UR6 ;  /* 0x00000006000e7c02 */ /* 0x000fe20008000f00 */
[----:B------:R-:W-:-:S02]  /*0160*/  IMAD.U32 R8, RZ, RZ, UR4 ;  /* 0x00000004ff087e24 */ /* 0x000fc4000f8e00ff */
[----:B------:R-:W-:Y:S02]  /*0170*/  MOV R15, UR7 ;  /* 0x00000007000f7c02 */ /* 0x000fe40008000f00 */
[----:B------:R-:W-:-:S07]  /*0180*/  IMAD.U32 R9, RZ, RZ, UR5 ;  /* 0x00000005ff097e24 */ /* 0x000fce000f8e00ff */
.L_x_75:
[----:B------:R-:W-:Y:S01]  /*0190*/  MOV R2, R14 ;  /* 0x0000000e00027202 */ /* 0x000fe20000000f00 */
[----:B------:R-:W-:Y:S01]  /*01a0*/  IMAD.MOV.U32 R3, RZ, RZ, R15 ;  /* 0x000000ffff037224 */ /* 0x000fe200078e000f */
[----:B------:R-:W-:Y:S01]  /*01b0*/  MOV R4, R8 ;  /* 0x0000000800047202 */ /* 0x000fe20000000f00 */
[----:B------:R-:W-:-:S03]  /*01c0*/  IMAD.MOV.U32 R5, RZ, RZ, R9 ;  /* 0x000000ffff057224 */ /* 0x000fc600078e0009 */
[----:B------:R-:W2:Y:S04]  /*01d0*/  LDG.E.64 R8, desc[UR16][R2.64+-0x40] ;  /* 0xffffc01002087981 */ /* 0x000ea8000c1e1b00 */
[----:B------:R-:W2:Y:S04]  /*01e0*/  LDG.E.64 R22, desc[UR16][R4.64+-0x40] ;  /* 0xffffc01004167981 */ /* 0x000ea8000c1e1b00 */
[----:B------:R-:W3:Y:S04]  /*01f0*/  LDG.E.64 R16, desc[UR16][R2.64+-0x38] ;  /* 0xffffc81002107981 */ /* 0x000ee8000c1e1b00 */
[----:B------:R-:W3:Y:S04]  /*0200*/  LDG.E.64 R14, desc[UR16][R4.64+-0x38] ;  /* 0xffffc810040e7981 */ /* 0x000ee8000c1e1b00 */
[----:B------:R-:W4:Y:S04]  /*0210*/  LDG.E.64 R18, desc[UR16][R2.64+-0x30] ;  /* 0xffffd01002127981 */ /* 0x000f28000c1e1b00 */
[----:B------:R-:W4:Y:S04]  /*0220*/  LDG.E.64 R20, desc[UR16][R4.64+-0x30] ;  /* 0xffffd01004147981 */ /* 0x000f28000c1e1b00 */
[----:B------:R-:W5:Y:S04]  /*0230*/  LDG.E.64 R10, desc[UR16][R2.64+-0x28] ;  /* 0xffffd810020a7981 */ /* 0x000f68000c1e1b00 */
[----:B------:R-:W5:Y:S01]  /*0240*/  LDG.E.64 R12, desc[UR16][R4.64+-0x28] ;  /* 0xffffd810040c7981 */ /* 0x000f62000c1e1b00 */
[----:B--2---:R-:W-:-:S03]  /*0250*/  DFMA R22, R8, R22, R6 ;  /* 0x000000160816722b */ /* 0x004fc60000000006 */
[----:B------:R-:W2:Y:S04]  /*0260*/  LDG.E.64 R6, desc[UR16][R2.64+-0x20] ;  /* 0xffffe01002067981 */ /* 0x000ea8000c1e1b00 */
[----:B------:R-:W2:Y:S01]  /*0270*/  LDG.E.64 R8, desc[UR16][R4.64+-0x20] ;  /* 0xffffe01004087981 */ /* 0x000ea2000c1e1b00 */
[----:B---3--:R-:W-:-:S03]  /*0280*/  DFMA R22, R16, R14, R22 ;  /* 0x0000000e1016722b */ /* 0x008fc60000000016 */
[----:B------:R-:W3:Y:S04]  /*0290*/  LDG.E.64 R14, desc[UR16][R2.64+-0x18] ;  /* 0xffffe810020e7981 */ /* 0x000ee8000c1e1b00 */
[----:B------:R-:W3:Y:S01]  /*02a0*/  LDG.E.64 R16, desc[UR16][R4.64+-0x18] ;  /* 0xffffe81004107981 */ /* 0x000ee2000c1e1b00 */
[----:B----4-:R-:W-:-:S03]  /*02b0*/  DFMA R22, R18, R20, R22 ;  /* 0x000000141216722b */ /* 0x010fc60000000016 */
[----:B------:R-:W4:Y:S04]  /*02c0*/  LDG.E.64 R18, desc[UR16][R2.64+-0x10] ;  /* 0xfffff01002127981 */ /* 0x000f28000c1e1b00 */
[----:B------:R-:W4:Y:S01]  /*02d0*/  LDG.E.64 R20, desc[UR16][R4.64+-0x10] ;  /* 0xfffff01004147981 */ /* 0x000f22000c1e1b00 */
[----:B-----5:R-:W-:-:S03]  /*02e0*/  DFMA R22, R10, R12, R22 ;  /* 0x0000000c0a16722b */ /* 0x020fc60000000016 */
        /* <DEDUP_REMOVED lines=26> */
[----:B------:R-:W-:-:S04]  /*0490*/  UIADD3 UR11, UPT, UPT, UR11, 0x10, URZ ;  /* 0x000000100b0b7890 */ /* 0x000fc8000fffe0ff */
[----:B------:R-:W-:Y:S01]  /*04a0*/  UISETP.NE.AND UP1, UPT, UR11, URZ, UPT ;  /* 0x000000ff0b00728c */ /* 0x000fe2000bf25270 */
[----:B--2---:R-:W-:Y:S01]  /*04b0*/  DFMA R6, R6, R8, R22 ;  /* 0x000000080606722b */ /* 0x004fe20000000016 */
[----:B------:R-:W-:-:S05]  /*04c0*/  IADD3 R8, P1, PT, R4, 0x80, RZ ;  /* 0x0000008004087810 */ /* 0x000fca0007f3e0ff */
[----:B------:R-:W-:Y:S02]  /*04d0*/  IMAD.X R9, RZ, RZ, R5, P1 ;  /* 0x000000ffff097224 */ /* 0x000fe400008e0605 */
[----:B---3--:R-:W-:Y:S01]  /*04e0*/  DFMA R6, R14, R16, R6 ;  /* 0x000000100e06722b */ /* 0x008fe20000000006 */
[----:B------:R-:W-:-:S04]  /*04f0*/  IADD3 R14, P0, PT, R2, 0x80, RZ ;  /* 0x00000080020e7810 */ /* 0x000fc80007f1e0ff */
[----:B------:R-:W-:-:S03]  /*0500*/  IADD3.X R15, PT, PT, RZ, R3, RZ, P0, !PT ;  /* 0x00000003ff0f7210 */ /* 0x000fc600007fe4ff */
[----:B----4-:R-:W-:-:S08]  /*0510*/  DFMA R6, R18, R20, R6 ;  /* 0x000000141206722b */ /* 0x010fd00000000006 */
[----:B-----5:R-:W-:Y:S01]  /*0520*/  DFMA R6, R12, R10, R6 ;  /* 0x0000000a0c06722b */ /* 0x020fe20000000006 */
[----:B------:R-:W-:Y:S10]  /*0530*/  BRA.U UP1, `(.L_x_75) ;  /* 0xfffffffd01147547 */ /* 0x000ff4000b83ffff */
.L_x_74:
[----:B------:R-:W-:Y:S05]  /*0540*/  BRA.U !UP0, `(.L_x_73) ;  /* 0x00000005083c7547 */ /* 0x000fea000b800000 */
[----:B------:R-:W-:Y:S02]  /*0550*/  UISETP.GE.U32.AND UP0, UPT, UR9, 0x8, UPT ;  /* 0x000000080900788c */ /* 0x000fe4000bf06070 */
[----:B------:R-:W-:-:S04]  /*0560*/  ULOP3.LUT UR5, UR8, 0x7, URZ, 0xc0, !UPT ;  /* 0x0000000708057892 */ /* 0x000fc8000f8ec0ff */
[----:B------:R-:W-:-:S03]  /*0570*/  UISETP.NE.AND UP1, UPT, UR5, URZ, UPT ;  /* 0x000000ff0500728c */ /* 0x000fc6000bf25270 */
[----:B------:R-:W-:Y:S08]  /*0580*/  BRA.U !UP0, `(.L_x_76) ;  /* 0x0000000108747547 */ /* 0x000ff0000b800000 */
[----:B------:R-:W0:Y:S08]  /*0590*/  LDC.64 R4, c[0x0][0x380] ;  /* 0x0000e000ff047b82 */ /* 0x000e300000000a00 */
[----:B------:R-:W1:Y:S01]  /*05a0*/  LDC.64 R2, c[0x0][0x388] ;  /* 0x0000e200ff027b82 */ /* 0x000e620000000a00 */
[----:B0-----:R-:W-:-:S05]  /*05b0*/  IMAD.WIDE.U32 R4, R0, 0x8, R4 ;  /* 0x0000000800047825 */ /* 0x001fca00078e0004 */
[----:B------:R-:W2:Y:S01]  /*05c0*/  LDG.E.64 R12, desc[UR16][R4.64] ;  /* 0x00000010040c7981 */ /* 0x000ea2000c1e1b00 */
[----:B-1----:R-:W-:-:S03]  /*05d0*/  IMAD.WIDE.U32 R2, R0, 0x8, R2 ;  /* 0x0000000800027825 */ /* 0x002fc600078e0002 */
[----:B------:R-:W3:Y:S04]  /*05e0*/  LDG.E.64 R16, desc[UR16][R4.64+0x8] ;  /* 0x0000081004107981 */ /* 0x000ee8000c1e1b00 */
[----:B------:R-:W2:Y:S04]  /*05f0*/  LDG.E.64 R22, desc[UR16][R2.64] ;  /* 0x0000001002167981 */ /* 0x000ea8000c1e1b00 */
[----:B------:R-:W3:Y:S04]  /*0600*/  LDG.E.64 R14, desc[UR16][R2.64+0x8] ;  /* 0x00000810020e7981 */ /* 0x000ee8000c1e1b00 */
[----:B------:R-:W4:Y:S04]  /*0610*/  LDG.E.64 R18, desc[UR16][R4.64+0x10] ;  /* 0x0000101004127981 */ /* 0x000f28000c1e1b00 */
[----:B------:R-:W4:Y:S04]  /*0620*/  LDG.E.64 R20, desc[UR16][R2.64+0x10] ;  /* 0x0000101002147981 */ /* 0x000f28000c1e1b00 */
[----:B------:R-:W5:Y:S04]  /*0630*/  LDG.E.64 R8, desc[UR16][R4.64+0x18] ;  /* 0x0000181004087981 */ /* 0x000f68000c1e1b00 */
        /* <DEDUP_REMOVED lines=10> */
[----:B------:R-:W4:Y:S04]  /*06e0*/  LDG.E.64 R20, desc[UR16][R2.64+0x30] ;  /* 0x0000301002147981 */ /* 0x000f28000c1e1b00 */
[----:B------:R-:W4:Y:S01]  /*06f0*/  LDG.E.64 R22, desc[UR16][R4.64+0x38] ;  /* 0x0000381004167981 */ /* 0x000f22000c1e1b00 */
[----:B-----5:R-:W-:Y:S01]  /*0700*/  DFMA R8, R8, R10, R26 ;  /* 0x0000000a0808722b */ /* 0x020fe2000000001a */
[----:B------:R-:W-:-:S07]  /*0710*/  IADD3 R0, PT, PT, R0, 0x8, RZ ;  /* 0x0000000800007810 */ /* 0x000fce0007ffe0ff */
[----:B--2---:R-:W-:-:S08]  /*0720*/  DFMA R6, R6, R12, R8 ;  /* 0x0000000c0606722b */ /* 0x004fd00000000008 */
[----:B---3--:R-:W-:-:S08]  /*0730*/  DFMA R6, R14, R16, R6 ;  /* 0x000000100e06722b */ /* 0x008fd00000000006 */
[----:B----4-:R-:W-:-:S08]  /*0740*/  DFMA R6, R18, R20, R6 ;  /* 0x000000141206722b */ /* 0x010fd00000000006 */
[----:B------:R-:W-:-:S11]  /*0750*/  DFMA R6, R22, R24, R6 ;  /* 0x000000181606722b */ /* 0x000fd60000000006 */
.L_x_76:
        /* <DEDUP_REMOVED lines=11> */
[----:B------:R-:W4:Y:S04]  /*0810*/  LDG.E.64 R4, desc[UR16][R2.64] ;  /* 0x0000001002047981 */ /* 0x000f28000c1e1b00 */
[----:B------:R-:W4:Y:S04]  /*0820*/  LDG.E.64 R10, desc[UR16][R8.64] ;  /* 0x00000010080a7981 */ /* 0x000f28000c1e1b00 */
[----:B------:R-:W2:Y:S04]  /*0830*/  LDG.E.64 R14, desc[UR16][R8.64+0x8] ;  /* 0x00000810080e7981 */ /* 0x000ea8000c1e1b00 */
[----:B------:R-:W3:Y:S04]  /*0840*/  LDG.E.64 R18, desc[UR16][R8.64+0x10] ;  /* 0x0000101008127981 */ /* 0x000ee8000c1e1b00 */
[----:B------:R-:W5:Y:S04]  /*0850*/  LDG.E.64 R20, desc[UR16][R2.64+0x18] ;  /* 0x0000181002147981 */ /* 0x000f68000c1e1b00 */
[----:B------:R-:W5:Y:S01]  /*0860*/  LDG.E.64 R22, desc[UR16][R8.64+0x18] ;  /* 0x0000181008167981 */ /* 0x000f62000c1e1b00 */
[----:B------:R-:W-:Y:S01]  /*0870*/  VIADD R0, R0, 0x4 ;  /* 0x0000000400007836 */ /* 0x000fe20000000000 */
[----:B----4-:R-:W-:-:S08]  /*0880*/  DFMA R4, R4, R10, R6 ;  /* 0x0000000a0404722b */ /* 0x010fd00000000006 */
[----:B--2---:R-:W-:-:S08]  /*0890*/  DFMA R4, R12, R14, R4 ;  /* 0x0000000e0c04722b */ /* 0x004fd00000000004 */
[----:B---3--:R-:W-:-:S08]  /*08a0*/  DFMA R4, R16, R18, R4 ;  /* 0x000000121004722b */ /* 0x008fd00000000004 */
[----:B-----5:R-:W-:-:S11]  /*08b0*/  DFMA R6, R20, R22, R4 ;  /* 0x000000161406722b */ /* 0x020fd60000000004 */
.L_x_77:
[----:B------:R-:W-:Y:S05]  /*08c0*/  BRA.U !UP1, `(.L_x_73) ;  /* 0x00000001095c7547 */ /* 0x000fea000b800000 */
[----:B------:R-:W0:Y:S01]  /*08d0*/  LDC.64 R2, c[0x0][0x388] ;  /* 0x0000e200ff027b82 */ /* 0x000e220000000a00 */
[----:B------:R-:W-:-:S07]  /*08e0*/  UIADD3 UR4, UPT, UPT, -UR4, URZ, URZ ;  /* 0x000000ff04047290 */ /* 0x000fce000fffe1ff */
[----:B------:R-:W1:Y:S01]  /*08f0*/  LDC.64 R4, c[0x0][0x380] ;  /* 0x0000e000ff047b82 */ /* 0x000e620000000a00 */
[----:B0-----:R-:W-:-:S04]  /*0900*/  IMAD.WIDE.U32 R2, R0, 0x8, R2 ;  /* 0x0000000800027825 */ /* 0x001fc800078e0002 */
[----:B------:R-:W-:Y:S01]  /*0910*/  IMAD.MOV.U32 R11, RZ, RZ, R3 ;  /* 0x000000ffff0b7224 */ /* 0x000fe200078e0003 */
[----:B------:R-:W-:Y:S01]  /*0920*/  MOV R8, R2 ;  /* 0x0000000200087202 */ /* 0x000fe20000000f00 */
[----:B-1----:R-:W-:-:S04]  /*0930*/  IMAD.WIDE.U32 R4, R0, 0x8, R4 ;  /* 0x0000000800047825 */ /* 0x002fc800078e0004 */
[----:B------:R-:W-:Y:S01]  /*0940*/  IMAD.MOV.U32 R9, RZ, RZ, R5 ;  /* 0x000000ffff097224 */ /* 0x000fe200078e0005 */
[----:B------:R-:W-:-:S07]  /*0950*/  MOV R0, R4 ;  /* 0x0000000400007202 */ /* 0x000fce0000000f00 */
.L_x_78:
[----:B------:R-:W-:Y:S01]  /*0960*/  MOV R2, R0 ;  /* 0x0000000000027202 */ /* 0x000fe20000000f00 */
[----:B------:R-:W-:Y:S01]  /*0970*/  IMAD.MOV.U32 R3, RZ, RZ, R9 ;  /* 0x000000ffff037224 */ /* 0x000fe200078e0009 */
[----:B------:R-:W-:Y:S01]  /*0980*/  MOV R4, R8 ;  /* 0x0000000800047202 */ /* 0x000fe20000000f00 */
[----:B------:R-:W-:-:S04]  /*0990*/  IMAD.MOV.U32 R5, RZ, RZ, R11 ;  /* 0x000000ffff057224 */ /* 0x000fc800078e000b */
[----:B------:R-:W2:Y:S04]  /*09a0*/  LDG.E.64 R2, desc[UR16][R2.64] ;  /* 0x0000001002027981 */ /* 0x000ea8000c1e1b00 */
[----:B------:R-:W2:Y:S01]  /*09b0*/  LDG.E.64 R4, desc[UR16][R4.64] ;  /* 0x0000001004047981 */ /* 0x000ea2000c1e1b00 */
[----:B------:R-:W-:Y:S01]  /*09c0*/  UIADD3 UR4, UPT, UPT, UR4, 0x1, URZ ;  /* 0x0000000104047890 */ /* 0x000fe2000fffe0ff */
[----:B------:R-:W-:Y:S02]  /*09d0*/  IADD3 R0, P1, PT, R0, 0x8, RZ ;  /* 0x0000000800007810 */ /* 0x000fe40007f3e0ff */
[----:B------:R-:W-:Y:S01]  /*09e0*/  IADD3 R8, P0, PT, R8, 0x8, RZ ;  /* 0x0000000808087810 */ /* 0x000fe20007f1e0ff */
[----:B------:R-:W-:Y:S02]  /*09f0*/  UISETP.NE.AND UP0, UPT, UR4, URZ, UPT ;  /* 0x000000ff0400728c */ /* 0x000fe4000bf05270 */
[----:B------:R-:W-:Y:S01]  /*0a00*/  IMAD.X R9, RZ, RZ, R9, P1 ;  /* 0x000000ffff097224 */ /* 0x000fe200008e0609 */
[----:B------:R-:W-:Y:S01]  /*0a10*/  IADD3.X R11, PT, PT, RZ, R11, RZ, P0, !PT ;  /* 0x0000000bff0b7210 */ /* 0x000fe200007fe4ff */
[----:B--2---:R-:W-:-:S05]  /*0a20*/  DFMA R6, R2, R4, R6 ;  /* 0x000000040206722b */ /* 0x004fca0000000006 */
[----:B------:R-:W-:Y:S06]  /*0a30*/  BRA.U UP0, `(.L_x_78) ;  /* 0xfffffffd00c87547 */ /* 0x000fec000b83ffff */
.L_x_73:
[----:B------:R-:W0:Y:S02]  /*0a40*/  LDC.64 R8, c[0x0][0x3a8] ;  /* 0x0000ea00ff087b82 */ /* 0x000e240000000a00 */
[----:B0-----:R-:W-:-:S13]  /*0a50*/  ISETP.NE.AND P0, PT, R8, R9, PT ;  /* 0x000000090800720c */ /* 0x001fda0003f05270 */
[----:B------:R-:W-:Y:S05]  /*0a60*/  @P0 BRA `(.L_x_79) ;  /* 0x0000000000200947 */ /* 0x000fea0003800000 */
[----:B------:R-:W0:Y:S08]  /*0a70*/  LDC R3, c[0x0][0x3b0] ;  /* 0x0000ec00ff037b82 */ /* 0x000e300000000800 */
[----:B------:R-:W1:Y:S01]  /*0a80*/  LDC.64 R4, c[0x0][0x3a0] ;  /* 0x0000e800ff047b82 */ /* 0x000e620000000a00 */
[----:B0-----:R-:W-:-:S05]  /*0a90*/  IMAD R3, R8, R3, R8 ;  /* 0x0000000308037224 */ /* 0x001fca00078e0208 */
[----:B------:R-:W-:Y:S01]  /*0aa0*/  IADD3 R9, PT, PT, R3, R8, RZ ;  /* 0x0000000803097210 */ /* 0x000fe20007ffe0ff */
[----:B------:R-:W-:-:S04]  /*0ab0*/  DADD R2, R6, -1 ;  /* 0xbff0000006027429 */ /* 0x000fc80000000000 */
[----:B-1----:R-:W-:-:S05]  /*0ac0*/  IMAD.WIDE R4, R9, 0x8, R4 ;  /* 0x0000000809047825 */ /* 0x002fca00078e0204 */
[----:B------:R0:W-:Y:S01]  /*0ad0*/  STG.E.64 desc[UR16][R4.64], R2 ;  /* 0x0000000204007986 */ /* 0x0001e2000c101b10 */
[----:B------:R-:W-:Y:S05]  /*0ae0*/  BRA `(.L_x_80) ;  /* 0x0000000000187947 */ /* 0x000fea0003800000 */
.L_x_79:
[----:B------:R-:W0:Y:S08]  /*0af0*/  LDC R0, c[0x0][0x3b0] ;  /* 0x0000ec00ff007b82 */ /* 0x000e300000000800 */
[----:B------:R-:W1:Y:S01]  /*0b00*/  LDC.64 R2, c[0x0][0x3a0] ;  /* 0x0000e800ff027b82 */ /* 0x000e620000000a00 */
[----:B0-----:R-:W-:-:S05]  /*0b10*/  IMAD R5, R9, R0, R9 ;  /* 0x0000000009057224 */ /* 0x001fca00078e0209 */
[----:B------:R-:W-:-:S05]  /*0b20*/  IADD3 R5, PT, PT, R5, R8, RZ ;  /* 0x0000000805057210 */ /* 0x000fca0007ffe0ff */
[----:B-1----:R-:W-:-:S05]  /*0b30*/  IMAD.WIDE R2, R5, 0x8, R2 ;  /* 0x0000000805027825 */ /* 0x002fca00078e0202 */
[----:B------:R1:W-:Y:S02]  /*0b40*/  STG.E.64 desc[UR16][R2.64], R6 ;  /* 0x0000000602007986 */ /* 0x0003e4000c101b10 */
.L_x_80:
[----:B01----:R-:W0:Y:S02]  /*0b50*/  LDC.64 R2, c[0x0][0x398] ;  /* 0x0000e600ff027b82 */ /* 0x003e240000000a00 */
[----:B0-----:R-:W-:Y:S01]  /*0b60*/  STG.E.64 desc[UR16][R2.64], R6 ;  /* 0x0000000602007986 */ /* 0x001fe2000c101b10 */
[----:B------:R-:W-:Y:S05]  /*0b70*/  EXIT ;  /* 0x000000000000794d */ /* 0x000fea0003800000 */
.L_x_81:
        /* <DEDUP_REMOVED lines=16> */
.L_x_91:


//--------------------- .text._Z8update_zPdS_S_i  --------------------------
	.section	.text._Z8update_zPdS_S_i,"ax",@progbits
	.align	128
        .global         _Z8update_zPdS_S_i
        .type           _Z8update_zPdS_S_i,@function
        .size           _Z8update_zPdS_S_i,(.L_x_92 - _Z8update_zPdS_S_i)
        .other          _Z8update_zPdS_S_i,@"STO_CUDA_ENTRY STV_DEFAULT"
_Z8update_zPdS_S_i:
.text._Z8update_zPdS_S_i:
[----:B------:R-:W-:Y:S01]  /*0000*/  LDC R1, c[0x0][0x37c] ;  /* 0x0000df00ff017b82 */ /* 0x000fe20000000800 */
[----:B------:R-:W0:Y:S01]  /*0010*/  S2R R9, SR_TID.X ;  /* 0x0000000000097919 */ /* 0x000e220000002100 */
[----:B------:R-:W1:Y:S06]  /*0020*/  LDCU.64 UR6, c[0x0][0x358] ;  /* 0x00006b00ff0677ac */ /* 0x000e6c0008000a00 */
[----:B------:R-:W2:Y:S01]  /*0030*/  S2UR UR4, SR_CTAID.X ;  /* 0x00000000000479c3 */ /* 0x000ea20000002500 */
[----:B------:R-:W3:Y:S01]  /*0040*/  LDCU UR5, c[0x0][0x398] ;  /* 0x00007300ff0577ac */ /* 0x000ee20008000800 */
[----:B0-----:R-:W-:-:S13]  /*0050*/  ISETP.NE.AND P0, PT, R9, RZ, PT ;  /* 0x000000ff0900720c */ /* 0x001fda0003f05270 */
[----:B------:R-:W1:Y:S02]  /*0060*/  @!P0 LDC.64 R2, c[0x0][0x390] ;  /* 0x0000e400ff028b82 */ /* 0x000e640000000a00 */
[----:B-1----:R-:W4:Y:S06]  /*0070*/  @!P0 LDG.E.64 R2, desc[UR6][R2.64] ;  /* 0x0000000602028981 */ /* 0x002f2c000c1e1b00 */
[----:B------:R-:W2:Y:S01]  /*0080*/  LDC R0, c[0x0][0x360] ;  /* 0x0000d800ff007b82 */ /* 0x000ea20000000800 */
[----:B------:R-:W0:Y:S01]  /*0090*/  @!P0 S2R R5, SR_CgaCtaId ;  /* 0x0000000000058919 */ /* 0x000e220000008800 */
[----:B--2---:R-:W-:Y:S01]  /*00a0*/  IMAD R9, R0, UR4, R9 ;  /* 0x0000000400097c24 */ /* 0x004fe2000f8e0209 */
[----:B------:R-:W-:-:S04]  /*00b0*/  @!P0 MOV R0, 0x400 ;  /* 0x0000040000008802 */ /* 0x000fc80000000f00 */
[----:B---3--:R-:W-:Y:S02]  /*00c0*/  ISETP.GE.AND P1, PT, R9, UR5, PT ;  /* 0x0000000509007c0c */ /* 0x008fe4000bf26270 */
[----:B0-----:R-:W-:-:S05]  /*00d0*/  @!P0 LEA R5, R5, R0, 0x18 ;  /* 0x0000000005058211 */ /* 0x001fca00078ec0ff */
[----:B----4-:R0:W-:Y:S01]  /*00e0*/  @!P0 STS.64 [R5], R2 ;  /* 0x0000000205008388 */ /* 0x0101e20000000a00 */
[----:B------:R-:W-:Y:S06]  /*00f0*/  BAR.SYNC.DEFER_BLOCKING 0x0 ;  /* 0x0000000000007b1d */ /* 0x000fec0000010000 */
[----:B------:R-:W-:Y:S05]  /*0100*/  @P1 EXIT ;  /* 0x000000000000194d */ /* 0x000fea0003800000 */
[----:B0-----:R-:W0:Y:S08]  /*0110*/  LDC.64 R4, c[0x0][0x388] ;  /* 0x0000e200ff047b82 */ /* 0x001e300000000a00 */
[----:B------:R-:W1:Y:S01]  /*0120*/  LDC.64 R6, c[0x0][0x380] ;  /* 0x0000e000ff067b82 */ /* 0x000e620000000a00 */
[----:B0-----:R-:W-:-:S06]  /*0130*/  IMAD.WIDE R4, R9, 0x8, R4 ;  /* 0x0000000809047825 */ /* 0x001fcc00078e0204 */
[----:B------:R-:W2:Y:S01]  /*0140*/  LDG.E.64 R4, desc[UR6][R4.64] ;  /* 0x0000000604047981 */ /* 0x000ea2000c1e1b00 */
[----:B-1----:R-:W-:-:S05]  /*0150*/  IMAD.WIDE R6, R9, 0x8, R6 ;  /* 0x0000000809067825 */ /* 0x002fca00078e0206 */
[----:B------:R-:W2:Y:S01]  /*0160*/  LDG.E.64 R8, desc[UR6][R6.64] ;  /* 0x0000000606087981 */ /* 0x000ea2000c1e1b00 */
[----:B------:R-:W0:Y:S01]  /*0170*/  S2UR UR5, SR_CgaCtaId ;  /* 0x00000000000579c3 */ /* 0x000e220000008800 */
[----:B------:R-:W-:Y:S02]  /*0180*/  UMOV UR4, 0x400 ;  /* 0x0000040000047882 */ /* 0x000fe40000000000 */
[----:B0-----:R-:W-:-:S09]  /*0190*/  ULEA UR4, UR5, UR4, 0x18 ;  /* 0x0000000405047291 */ /* 0x001fd2000f8ec0ff */
[----:B------:R-:W2:Y:S02]  /*01a0*/  LDS.64 R2, [UR4] ;  /* 0x00000004ff027984 */ /* 0x000ea40008000a00 */
[----:B--2---:R-:W-:-:S07]  /*01b0*/  DFMA R2, -R2, R4, R8 ;  /* 0x000000040202722b */ /* 0x004fce0000000108 */
[----:B------:R-:W-:Y:S01]  /*01c0*/  STG.E.64 desc[UR6][R6.64], R2 ;  /* 0x0000000206007986 */ /* 0x000fe2000c101b06 */
[----:B------:R-:W-:Y:S05]  /*01d0*/  EXIT ;  /* 0x000000000000794d */ /* 0x000fea0003800000 */
.L_x_82:
        /* <DEDUP_REMOVED lines=10> */
.L_x_92:


//--------------------- .text._Z8update_qPdS_iii  --------------------------
	.section	.text._Z8update_qPdS_iii,"ax",@progbits
	.align	128
        .global         _Z8update_qPdS_iii
        .type           _Z8update_qPdS_iii,@function
        .size           _Z8update_qPdS_iii,(.L_x_93 - _Z8update_qPdS_iii)
        .other          _Z8update_qPdS_iii,@"STO_CUDA_ENTRY STV_DEFAULT"
_Z8update_qPdS_iii:
.text._Z8update_qPdS_iii:
        /* <DEDUP_REMOVED lines=9> */
[----:B------:R-:W1:Y:S07]  /*0090*/  LDCU.64 UR4, c[0x0][0x358] ;  /* 0x00006b00ff0477ac */ /* 0x000e6e0008000a00 */
[----:B------:R-:W2:Y:S01]  /*00a0*/  LDC.64 R2, c[0x0][0x388] ;  /* 0x0000e200ff027b82 */ /* 0x000ea20000000a00 */
[----:B0-----:R-:W-:-:S04]  /*00b0*/  IMAD R5, R7, R5, R4 ;  /* 0x0000000507057224 */ /* 0x001fc800078e0204 */
[----:B--2---:R-:W-:-:S03]  /*00c0*/  IMAD.WIDE R2, R5, 0x8, R2 ;  /* 0x0000000805027825 */ /* 0x004fc600078e0202 */
[----:B------:R-:W0:Y:S03]  /*00d0*/  LDC.64 R4, c[0x0][0x380] ;  /* 0x0000e000ff047b82 */ /* 0x000e260000000a00 */
[----:B-1----:R-:W2:Y:S01]  /*00e0*/  LDG.E.64 R2, desc[UR4][R2.64] ;  /* 0x0000000402027981 */ /* 0x002ea2000c1e1b00 */
[----:B0-----:R-:W-:-:S05]  /*00f0*/  IMAD.WIDE R4, R7, 0x8, R4 ;  /* 0x0000000807047825 */ /* 0x001fca00078e0204 */
[----:B--2---:R-:W-:Y:S01]  /*0100*/  STG.E.64 desc[UR4][R4.64], R2 ;  /* 0x0000000204007986 */ /* 0x004fe2000c101b04 */
[----:B------:R-:W-:Y:S05]  /*0110*/  EXIT ;  /* 0x000000000000794d */ /* 0x000fea0003800000 */
.L_x_83:
        /* <DEDUP_REMOVED lines=14> */
.L_x_93:


//--------------------- .text._Z8assign_QPdS_iii  --------------------------
	.section	.text._Z8assign_QPdS_iii,"ax",@progbits
	.align	128
        .global         _Z8assign_QPdS_iii
        .type           _Z8assign_QPdS_iii,@function
        .size           _Z8assign_QPdS_iii,(.L_x_94 - _Z8assign_QPdS_iii)
        .other          _Z8assign_QPdS_iii,@"STO_CUDA_ENTRY STV_DEFAULT"
_Z8assign_QPdS_iii:
.text._Z8assign_QPdS_iii:
        /* <DEDUP_REMOVED lines=10> */
[----:B------:R-:W2:Y:S08]  /*00a0*/  LDC.64 R8, c[0x0][0x390] ;  /* 0x0000e400ff087b82 */ /* 0x000eb00000000a00 */
[----:B------:R-:W3:Y:S01]  /*00b0*/  LDC.64 R4, c[0x0][0x380] ;  /* 0x0000e000ff047b82 */ /* 0x000ee20000000a00 */
[----:B0-----:R-:W-:-:S06]  /*00c0*/  IMAD.WIDE R2, R7, 0x8, R2 ;  /* 0x0000000807027825 */ /* 0x001fcc00078e0202 */
[----:B-1----:R-:W4:Y:S01]  /*00d0*/  LDG.E.64 R2, desc[UR4][R2.64] ;  /* 0x0000000402027981 */ /* 0x002f22000c1e1b00 */
[----:B--2---:R-:W-:-:S04]  /*00e0*/  IMAD R7, R7, R9, R8 ;  /* 0x0000000907077224 */ /* 0x004fc800078e0208 */
[----:B---3--:R-:W-:-:S05]  /*00f0*/  IMAD.WIDE R4, R7, 0x8, R4 ;  /* 0x0000000807047825 */ /* 0x008fca00078e0204 */
[----:B----4-:R-:W-:Y:S01]  /*0100*/  STG.E.64 desc[UR4][R4.64], R2 ;  /* 0x0000000204007986 */ /* 0x010fe2000c101b04 */
[----:B------:R-:W-:Y:S05]  /*0110*/  EXIT ;  /* 0x000000000000794d */ /* 0x000fea0003800000 */
.L_x_84:
        /* <DEDUP_REMOVED lines=14> */
.L_x_94:


//--------------------- .nv.global.init           --------------------------
	.section	.nv.global.init,"aw",@progbits
.nv.global.init:
	.type		$str$2,@object
	.size		$str$2,($str$1 - $str$2)
$str$2:
        /*0000*/ 	.byte	0x0a, 0x00
	.type		$str$1,@object
	.size		$str$1,($str - $str$1)
$str$1:
        /*0002*/ 	.byte	0x25, 0x66, 0x20, 0x20, 0x00
	.type		$str,@object
	.size		$str,(.L_0 - $str)
$str:
        /*0007*/ 	.byte	0x50, 0x72, 0x69, 0x6e, 0x74, 0x69, 0x6e, 0x67, 0x20, 0x6d, 0x61, 0x74, 0x72, 0x69, 0x78, 0x0a
        /*0017*/ 	.byte	0x00
.L_0:


//--------------------- .nv.shared.reserved.0     --------------------------
	.section	.nv.shared.reserved.0,"aw",@nobits
	.weak		__nv_reservedSMEM_offset_0_alias
	.size		__nv_reservedSMEM_offset_0_alias, 0, 64
	.other		__nv_reservedSMEM_offset_0_alias,@"STO_CUDA_RESERVED_SHARED STV_DEFAULT"
__nv_reservedSMEM_offset_0_alias:
	.zero		0
	.zero		64


//--------------------- .nv.shared._Z8update_zPdS_S_i --------------------------
	.section	.nv.shared._Z8update_zPdS_S_i,"aw",@nobits
	.sectionflags	@""
	.align	8
.nv.shared._Z8update_zPdS_S_i:
	.zero		1032


//--------------------- .nv.constant0._Z8printMatPdii --------------------------
	.section	.nv.constant0._Z8printMatPdii,"a",@progbits
	.sectionflags	@""
	.align	4
.nv.constant0._Z8printMatPdii:
	.zero		912


//--------------------- .nv.constant0._Z11normalize_2PdS_i --------------------------
	.section	.nv.constant0._Z11normalize_2PdS_i,"a",@progbits
	.sectionflags	@""
	.align	4
.nv.constant0._Z11normalize_2PdS_i:
	.zero		916


//--------------------- .nv.constant0._Z11normalize_1PdS_iS_i --------------------------
	.section	.nv.constant0._Z11normalize_1PdS_iS_i,"a",@progbits
	.sectionflags	@""
	.align	4
.nv.constant0._Z11normalize_1PdS_iS_i:
	.zero		932


//--------------------- .nv.constant0._Z5saxpyPdiS_S_ --------------------------
	.section	.nv.constant0._Z5saxpyPdiS_S_,"a",@progbits
	.sectionflags	@""
	.align	4
.nv.constant0._Z5saxpyPdiS_S_:
	.zero		928


//--------------------- .nv.constant0._Z17dot_prod_assign_HPdS_iS_S_iii --------------------------
	.section	.nv.constant0._Z17dot_prod_assign_HPdS_iS_S_iii,"a",@progbits
	.sectionflags	@""
	.align	4
.nv.constant0._Z17dot_prod_assign_HPdS_iS_S_iii:
	.zero		948


//--------------------- .nv.constant0._Z8update_zPdS_S_i --------------------------
	.section	.nv.constant0._Z8update_zPdS_S_i,"a",@progbits
	.sectionflags	@""
	.align	4
.nv.constant0._Z8update_zPdS_S_i:
	.zero		924


//--------------------- .nv.constant0._Z8update_qPdS_iii --------------------------
	.section	.nv.constant0._Z8update_qPdS_iii,"a",@progbits
	.sectionflags	@""
	.align	4
.nv.constant0._Z8update_qPdS_iii:
	.zero		924


//--------------------- .nv.constant0._Z8assign_QPdS_iii --------------------------
	.section	.nv.constant0._Z8assign_QPdS_iii,"a",@progbits
	.sectionflags	@""
	.align	4
.nv.constant0._Z8assign_QPdS_iii:
	.zero		924


//--------------------- SYMBOLS --------------------------

	.type		.nv.reservedSmem.offset0,@object
	.size		.nv.reservedSmem.offset0,0x4
	.type		.nv.reservedSmem.cap,@object
	.size		.nv.reservedSmem.cap,0x4
	.type		vprintf,@function
